//
// Generated by NVIDIA NVVM Compiler
//
// Compiler Build ID: CL-36424714
// Cuda compilation tools, release 13.0, V13.0.88
// Based on NVVM 20.0.0
//

.version 9.0
.target sm_100
.address_size 64

	// .globl	_Z15gpu_monte_carloPfP17curandStateXORWOW
.global .align 4 .b8 precalc_xorwow_matrix[102400];
.global .align 4 .b8 precalc_xorwow_offset_matrix[102400];
.global .align 4 .b8 mrg32k3aM1[2304];
.global .align 4 .b8 mrg32k3aM2[2304];
.global .align 4 .b8 mrg32k3aM1SubSeq[2016];
.global .align 4 .b8 mrg32k3aM2SubSeq[2016];
.global .align 4 .b8 mrg32k3aM1Seq[2304];
.global .align 4 .b8 mrg32k3aM2Seq[2304];
.const .align 8 .b8 __cr_lgamma_table[72];

.visible .entry _Z15gpu_monte_carloPfP17curandStateXORWOW(
	.param .u64 .ptr .align 1 _Z15gpu_monte_carloPfP17curandStateXORWOW_param_0,
	.param .u64 .ptr .align 1 _Z15gpu_monte_carloPfP17curandStateXORWOW_param_1
)
{
	.reg .pred 	%p<29>;
	.reg .b32 	%r<540>;
	.reg .b32 	%f<28>;
	.reg .b64 	%rd<22>;

	ld.param.u64 	%rd8, [_Z15gpu_monte_carloPfP17curandStateXORWOW_param_0];
	ld.param.u64 	%rd9, [_Z15gpu_monte_carloPfP17curandStateXORWOW_param_1];
	cvta.to.global.u64 	%rd10, %rd9;
	mov.u32 	%r218, %tid.x;
	mov.u32 	%r219, %ntid.x;
	mov.u32 	%r220, %ctaid.x;
	mad.lo.s32 	%r221, %r219, %r220, %r218;
	cvt.u64.u32 	%rd1, %r221;
	mul.wide.u32 	%rd11, %r221, 48;
	add.s64 	%rd2, %rd10, %rd11;
	mov.b32 	%r446, 613083989;
	mov.b32 	%r222, -148506024;
	st.global.v2.u32 	[%rd2], {%r222, %r446};
	mov.b32 	%r444, -123459836;
	mov.b32 	%r445, 146099109;
	st.global.v2.u32 	[%rd2+8], {%r445, %r444};
	mov.b32 	%r442, 495410521;
	mov.b32 	%r443, -589760388;
	st.global.v2.u32 	[%rd2+16], {%r443, %r442};
	setp.eq.s32 	%p1, %r221, 0;
	@%p1 bra 	$L__BB0_42;
	mov.b32 	%r428, 0;
	mov.b32 	%r446, 613083989;
	mov.b32 	%r445, 146099109;
	mov.b32 	%r444, -123459836;
	mov.b32 	%r443, -589760388;
	mov.b32 	%r442, 495410521;
	mov.u64 	%rd21, %rd1;
$L__BB0_2:
	and.b64  	%rd4, %rd21, 3;
	setp.eq.s64 	%p2, %rd4, 0;
	@%p2 bra 	$L__BB0_41;
	mul.wide.u32 	%rd12, %r428, 3200;
	mov.u64 	%rd13, precalc_xorwow_matrix;
	add.s64 	%rd5, %rd13, %rd12;
	cvt.u32.u64 	%r7, %rd4;
	mov.b32 	%r429, 0;
$L__BB0_4:
	mov.b32 	%r442, 0;
	mov.u32 	%r443, %r442;
	mov.u32 	%r444, %r442;
	mov.u32 	%r445, %r442;
	mov.u32 	%r446, %r442;
	mov.u32 	%r435, %r442;
$L__BB0_5:
	mul.wide.u32 	%rd14, %r435, 4;
	add.s64 	%rd15, %rd2, %rd14;
	ld.global.u32 	%r15, [%rd15+4];
	shl.b32 	%r16, %r435, 5;
	mov.b32 	%r441, 0;
$L__BB0_6:
	.pragma "nounroll";
	shr.u32 	%r232, %r15, %r441;
	and.b32  	%r233, %r232, 1;
	setp.eq.b32 	%p3, %r233, 1;
	not.pred 	%p4, %p3;
	add.s32 	%r234, %r16, %r441;
	mul.lo.s32 	%r235, %r234, 5;
	mul.wide.u32 	%rd16, %r235, 4;
	add.s64 	%rd6, %rd5, %rd16;
	@%p4 bra 	$L__BB0_8;
	ld.global.u32 	%r236, [%rd6];
	xor.b32  	%r446, %r446, %r236;
	ld.global.u32 	%r237, [%rd6+4];
	xor.b32  	%r445, %r445, %r237;
	ld.global.u32 	%r238, [%rd6+8];
	xor.b32  	%r444, %r444, %r238;
	ld.global.u32 	%r239, [%rd6+12];
	xor.b32  	%r443, %r443, %r239;
	ld.global.u32 	%r240, [%rd6+16];
	xor.b32  	%r442, %r442, %r240;
$L__BB0_8:
	and.b32  	%r242, %r232, 2;
	setp.eq.s32 	%p5, %r242, 0;
	@%p5 bra 	$L__BB0_10;
	ld.global.u32 	%r243, [%rd6+20];
	xor.b32  	%r446, %r446, %r243;
	ld.global.u32 	%r244, [%rd6+24];
	xor.b32  	%r445, %r445, %r244;
	ld.global.u32 	%r245, [%rd6+28];
	xor.b32  	%r444, %r444, %r245;
	ld.global.u32 	%r246, [%rd6+32];
	xor.b32  	%r443, %r443, %r246;
	ld.global.u32 	%r247, [%rd6+36];
	xor.b32  	%r442, %r442, %r247;
$L__BB0_10:
	and.b32  	%r249, %r232, 4;
	setp.eq.s32 	%p6, %r249, 0;
	@%p6 bra 	$L__BB0_12;
	ld.global.u32 	%r250, [%rd6+40];
	xor.b32  	%r446, %r446, %r250;
	ld.global.u32 	%r251, [%rd6+44];
	xor.b32  	%r445, %r445, %r251;
	ld.global.u32 	%r252, [%rd6+48];
	xor.b32  	%r444, %r444, %r252;
	ld.global.u32 	%r253, [%rd6+52];
	xor.b32  	%r443, %r443, %r253;
	ld.global.u32 	%r254, [%rd6+56];
	xor.b32  	%r442, %r442, %r254;
$L__BB0_12:
	and.b32  	%r256, %r232, 8;
	setp.eq.s32 	%p7, %r256, 0;
	@%p7 bra 	$L__BB0_14;
	ld.global.u32 	%r257, [%rd6+60];
	xor.b32  	%r446, %r446, %r257;
	ld.global.u32 	%r258, [%rd6+64];
	xor.b32  	%r445, %r445, %r258;
	ld.global.u32 	%r259, [%rd6+68];
	xor.b32  	%r444, %r444, %r259;
	ld.global.u32 	%r260, [%rd6+72];
	xor.b32  	%r443, %r443, %r260;
	ld.global.u32 	%r261, [%rd6+76];
	xor.b32  	%r442, %r442, %r261;
$L__BB0_14:
	and.b32  	%r263, %r232, 16;
	setp.eq.s32 	%p8, %r263, 0;
	@%p8 bra 	$L__BB0_16;
	ld.global.u32 	%r264, [%rd6+80];
	xor.b32  	%r446, %r446, %r264;
	ld.global.u32 	%r265, [%rd6+84];
	xor.b32  	%r445, %r445, %r265;
	ld.global.u32 	%r266, [%rd6+88];
	xor.b32  	%r444, %r444, %r266;
	ld.global.u32 	%r267, [%rd6+92];
	xor.b32  	%r443, %r443, %r267;
	ld.global.u32 	%r268, [%rd6+96];
	xor.b32  	%r442, %r442, %r268;
$L__BB0_16:
	and.b32  	%r270, %r232, 32;
	setp.eq.s32 	%p9, %r270, 0;
	@%p9 bra 	$L__BB0_18;
	ld.global.u32 	%r271, [%rd6+100];
	xor.b32  	%r446, %r446, %r271;
	ld.global.u32 	%r272, [%rd6+104];
	xor.b32  	%r445, %r445, %r272;
	ld.global.u32 	%r273, [%rd6+108];
	xor.b32  	%r444, %r444, %r273;
	ld.global.u32 	%r274, [%rd6+112];
	xor.b32  	%r443, %r443, %r274;
	ld.global.u32 	%r275, [%rd6+116];
	xor.b32  	%r442, %r442, %r275;
$L__BB0_18:
	and.b32  	%r277, %r232, 64;
	setp.eq.s32 	%p10, %r277, 0;
	@%p10 bra 	$L__BB0_20;
	ld.global.u32 	%r278, [%rd6+120];
	xor.b32  	%r446, %r446, %r278;
	ld.global.u32 	%r279, [%rd6+124];
	xor.b32  	%r445, %r445, %r279;
	ld.global.u32 	%r280, [%rd6+128];
	xor.b32  	%r444, %r444, %r280;
	ld.global.u32 	%r281, [%rd6+132];
	xor.b32  	%r443, %r443, %r281;
	ld.global.u32 	%r282, [%rd6+136];
	xor.b32  	%r442, %r442, %r282;
$L__BB0_20:
	and.b32  	%r284, %r232, 128;
	setp.eq.s32 	%p11, %r284, 0;
	@%p11 bra 	$L__BB0_22;
	ld.global.u32 	%r285, [%rd6+140];
	xor.b32  	%r446, %r446, %r285;
	ld.global.u32 	%r286, [%rd6+144];
	xor.b32  	%r445, %r445, %r286;
	ld.global.u32 	%r287, [%rd6+148];
	xor.b32  	%r444, %r444, %r287;
	ld.global.u32 	%r288, [%rd6+152];
	xor.b32  	%r443, %r443, %r288;
	ld.global.u32 	%r289, [%rd6+156];
	xor.b32  	%r442, %r442, %r289;
$L__BB0_22:
	and.b32  	%r291, %r232, 256;
	setp.eq.s32 	%p12, %r291, 0;
	@%p12 bra 	$L__BB0_24;
	ld.global.u32 	%r292, [%rd6+160];
	xor.b32  	%r446, %r446, %r292;
	ld.global.u32 	%r293, [%rd6+164];
	xor.b32  	%r445, %r445, %r293;
	ld.global.u32 	%r294, [%rd6+168];
	xor.b32  	%r444, %r444, %r294;
	ld.global.u32 	%r295, [%rd6+172];
	xor.b32  	%r443, %r443, %r295;
	ld.global.u32 	%r296, [%rd6+176];
	xor.b32  	%r442, %r442, %r296;
$L__BB0_24:
	and.b32  	%r298, %r232, 512;
	setp.eq.s32 	%p13, %r298, 0;
	@%p13 bra 	$L__BB0_26;
	ld.global.u32 	%r299, [%rd6+180];
	xor.b32  	%r446, %r446, %r299;
	ld.global.u32 	%r300, [%rd6+184];
	xor.b32  	%r445, %r445, %r300;
	ld.global.u32 	%r301, [%rd6+188];
	xor.b32  	%r444, %r444, %r301;
	ld.global.u32 	%r302, [%rd6+192];
	xor.b32  	%r443, %r443, %r302;
	ld.global.u32 	%r303, [%rd6+196];
	xor.b32  	%r442, %r442, %r303;
$L__BB0_26:
	and.b32  	%r305, %r232, 1024;
	setp.eq.s32 	%p14, %r305, 0;
	@%p14 bra 	$L__BB0_28;
	ld.global.u32 	%r306, [%rd6+200];
	xor.b32  	%r446, %r446, %r306;
	ld.global.u32 	%r307, [%rd6+204];
	xor.b32  	%r445, %r445, %r307;
	ld.global.u32 	%r308, [%rd6+208];
	xor.b32  	%r444, %r444, %r308;
	ld.global.u32 	%r309, [%rd6+212];
	xor.b32  	%r443, %r443, %r309;
	ld.global.u32 	%r310, [%rd6+216];
	xor.b32  	%r442, %r442, %r310;
$L__BB0_28:
	and.b32  	%r312, %r232, 2048;
	setp.eq.s32 	%p15, %r312, 0;
	@%p15 bra 	$L__BB0_30;
	ld.global.u32 	%r313, [%rd6+220];
	xor.b32  	%r446, %r446, %r313;
	ld.global.u32 	%r314, [%rd6+224];
	xor.b32  	%r445, %r445, %r314;
	ld.global.u32 	%r315, [%rd6+228];
	xor.b32  	%r444, %r444, %r315;
	ld.global.u32 	%r316, [%rd6+232];
	xor.b32  	%r443, %r443, %r316;
	ld.global.u32 	%r317, [%rd6+236];
	xor.b32  	%r442, %r442, %r317;
$L__BB0_30:
	and.b32  	%r319, %r232, 4096;
	setp.eq.s32 	%p16, %r319, 0;
	@%p16 bra 	$L__BB0_32;
	ld.global.u32 	%r320, [%rd6+240];
	xor.b32  	%r446, %r446, %r320;
	ld.global.u32 	%r321, [%rd6+244];
	xor.b32  	%r445, %r445, %r321;
	ld.global.u32 	%r322, [%rd6+248];
	xor.b32  	%r444, %r444, %r322;
	ld.global.u32 	%r323, [%rd6+252];
	xor.b32  	%r443, %r443, %r323;
	ld.global.u32 	%r324, [%rd6+256];
	xor.b32  	%r442, %r442, %r324;
$L__BB0_32:
	and.b32  	%r326, %r232, 8192;
	setp.eq.s32 	%p17, %r326, 0;
	@%p17 bra 	$L__BB0_34;
	ld.global.u32 	%r327, [%rd6+260];
	xor.b32  	%r446, %r446, %r327;
	ld.global.u32 	%r328, [%rd6+264];
	xor.b32  	%r445, %r445, %r328;
	ld.global.u32 	%r329, [%rd6+268];
	xor.b32  	%r444, %r444, %r329;
	ld.global.u32 	%r330, [%rd6+272];
	xor.b32  	%r443, %r443, %r330;
	ld.global.u32 	%r331, [%rd6+276];
	xor.b32  	%r442, %r442, %r331;
$L__BB0_34:
	and.b32  	%r333, %r232, 16384;
	setp.eq.s32 	%p18, %r333, 0;
	@%p18 bra 	$L__BB0_36;
	ld.global.u32 	%r334, [%rd6+280];
	xor.b32  	%r446, %r446, %r334;
	ld.global.u32 	%r335, [%rd6+284];
	xor.b32  	%r445, %r445, %r335;
	ld.global.u32 	%r336, [%rd6+288];
	xor.b32  	%r444, %r444, %r336;
	ld.global.u32 	%r337, [%rd6+292];
	xor.b32  	%r443, %r443, %r337;
	ld.global.u32 	%r338, [%rd6+296];
	xor.b32  	%r442, %r442, %r338;
$L__BB0_36:
	and.b32  	%r340, %r232, 32768;
	setp.eq.s32 	%p19, %r340, 0;
	@%p19 bra 	$L__BB0_38;
	ld.global.u32 	%r341, [%rd6+300];
	xor.b32  	%r446, %r446, %r341;
	ld.global.u32 	%r342, [%rd6+304];
	xor.b32  	%r445, %r445, %r342;
	ld.global.u32 	%r343, [%rd6+308];
	xor.b32  	%r444, %r444, %r343;
	ld.global.u32 	%r344, [%rd6+312];
	xor.b32  	%r443, %r443, %r344;
	ld.global.u32 	%r345, [%rd6+316];
	xor.b32  	%r442, %r442, %r345;
$L__BB0_38:
	add.s32 	%r441, %r441, 16;
	setp.ne.s32 	%p20, %r441, 32;
	@%p20 bra 	$L__BB0_6;
	mad.lo.s32 	%r346, %r435, -31, %r16;
	add.s32 	%r435, %r346, 1;
	setp.ne.s32 	%p21, %r435, 5;
	@%p21 bra 	$L__BB0_5;
	st.global.u32 	[%rd2+4], %r446;
	st.global.u32 	[%rd2+8], %r445;
	st.global.u32 	[%rd2+12], %r444;
	st.global.u32 	[%rd2+16], %r443;
	st.global.u32 	[%rd2+20], %r442;
	add.s32 	%r429, %r429, 1;
	setp.lt.u32 	%p22, %r429, %r7;
	@%p22 bra 	$L__BB0_4;
$L__BB0_41:
	shr.u64 	%rd7, %rd21, 2;
	add.s32 	%r428, %r428, 1;
	setp.gt.u64 	%p23, %rd21, 3;
	mov.u64 	%rd21, %rd7;
	@%p23 bra 	$L__BB0_2;
$L__BB0_42:
	mov.b32 	%r538, 0;
	st.global.v2.u32 	[%rd2+24], {%r538, %r538};
	st.global.u32 	[%rd2+32], %r538;
	mov.b64 	%rd17, 0;
	st.global.u64 	[%rd2+40], %rd17;
	mov.b32 	%r532, -148143587;
	mov.u32 	%r539, %r538;
$L__BB0_43:
	shr.u32 	%r349, %r446, 2;
	xor.b32  	%r350, %r349, %r446;
	shl.b32 	%r351, %r442, 4;
	shl.b32 	%r352, %r350, 1;
	xor.b32  	%r353, %r352, %r351;
	xor.b32  	%r354, %r353, %r350;
	xor.b32  	%r355, %r354, %r442;
	add.s32 	%r356, %r355, %r532;
	cvt.rn.f32.u32 	%f1, %r356;
	fma.rn.f32 	%f2, %f1, 0f2F800000, 0f2F000000;
	shr.u32 	%r357, %r445, 2;
	xor.b32  	%r358, %r357, %r445;
	shl.b32 	%r359, %r355, 4;
	shl.b32 	%r360, %r358, 1;
	xor.b32  	%r361, %r360, %r359;
	xor.b32  	%r362, %r361, %r358;
	xor.b32  	%r363, %r362, %r355;
	add.s32 	%r364, %r532, %r363;
	add.s32 	%r365, %r364, 362437;
	cvt.rn.f32.u32 	%f3, %r365;
	fma.rn.f32 	%f4, %f3, 0f2F800000, 0f2F000000;
	mul.f32 	%f5, %f4, %f4;
	fma.rn.f32 	%f6, %f2, %f2, %f5;
	setp.le.f32 	%p24, %f6, 0f3F800000;
	selp.u32 	%r366, 1, 0, %p24;
	add.s32 	%r367, %r539, %r366;
	shr.u32 	%r368, %r444, 2;
	xor.b32  	%r369, %r368, %r444;
	shl.b32 	%r370, %r363, 4;
	shl.b32 	%r371, %r369, 1;
	xor.b32  	%r372, %r371, %r370;
	xor.b32  	%r373, %r372, %r369;
	xor.b32  	%r374, %r373, %r363;
	add.s32 	%r375, %r532, %r374;
	add.s32 	%r376, %r375, 724874;
	cvt.rn.f32.u32 	%f7, %r376;
	fma.rn.f32 	%f8, %f7, 0f2F800000, 0f2F000000;
	shr.u32 	%r377, %r443, 2;
	xor.b32  	%r378, %r377, %r443;
	shl.b32 	%r379, %r374, 4;
	shl.b32 	%r380, %r378, 1;
	xor.b32  	%r381, %r380, %r379;
	xor.b32  	%r382, %r381, %r378;
	xor.b32  	%r446, %r382, %r374;
	add.s32 	%r383, %r532, %r446;
	add.s32 	%r384, %r383, 1087311;
	cvt.rn.f32.u32 	%f9, %r384;
	fma.rn.f32 	%f10, %f9, 0f2F800000, 0f2F000000;
	mul.f32 	%f11, %f10, %f10;
	fma.rn.f32 	%f12, %f8, %f8, %f11;
	setp.le.f32 	%p25, %f12, 0f3F800000;
	selp.u32 	%r385, 1, 0, %p25;
	add.s32 	%r386, %r367, %r385;
	shr.u32 	%r387, %r442, 2;
	xor.b32  	%r388, %r387, %r442;
	shl.b32 	%r389, %r446, 4;
	shl.b32 	%r390, %r388, 1;
	xor.b32  	%r391, %r390, %r389;
	xor.b32  	%r392, %r391, %r388;
	xor.b32  	%r445, %r392, %r446;
	add.s32 	%r393, %r532, %r445;
	add.s32 	%r394, %r393, 1449748;
	cvt.rn.f32.u32 	%f13, %r394;
	fma.rn.f32 	%f14, %f13, 0f2F800000, 0f2F000000;
	shr.u32 	%r395, %r355, 2;
	xor.b32  	%r396, %r395, %r355;
	shl.b32 	%r397, %r445, 4;
	shl.b32 	%r398, %r396, 1;
	xor.b32  	%r399, %r398, %r397;
	xor.b32  	%r400, %r399, %r396;
	xor.b32  	%r444, %r400, %r445;
	add.s32 	%r401, %r532, %r444;
	add.s32 	%r402, %r401, 1812185;
	cvt.rn.f32.u32 	%f15, %r402;
	fma.rn.f32 	%f16, %f15, 0f2F800000, 0f2F000000;
	mul.f32 	%f17, %f16, %f16;
	fma.rn.f32 	%f18, %f14, %f14, %f17;
	setp.le.f32 	%p26, %f18, 0f3F800000;
	selp.u32 	%r403, 1, 0, %p26;
	add.s32 	%r404, %r386, %r403;
	shr.u32 	%r405, %r363, 2;
	xor.b32  	%r406, %r405, %r363;
	shl.b32 	%r407, %r444, 4;
	shl.b32 	%r408, %r406, 1;
	xor.b32  	%r409, %r408, %r407;
	xor.b32  	%r410, %r409, %r406;
	xor.b32  	%r443, %r410, %r444;
	add.s32 	%r411, %r532, %r443;
	add.s32 	%r412, %r411, 2174622;
	cvt.rn.f32.u32 	%f19, %r412;
	fma.rn.f32 	%f20, %f19, 0f2F800000, 0f2F000000;
	shr.u32 	%r413, %r374, 2;
	xor.b32  	%r414, %r413, %r374;
	shl.b32 	%r415, %r443, 4;
	shl.b32 	%r416, %r414, 1;
	xor.b32  	%r417, %r416, %r415;
	xor.b32  	%r418, %r417, %r414;
	xor.b32  	%r442, %r418, %r443;
	add.s32 	%r419, %r532, %r442;
	add.s32 	%r420, %r419, 2537059;
	cvt.rn.f32.u32 	%f21, %r420;
	fma.rn.f32 	%f22, %f21, 0f2F800000, 0f2F000000;
	mul.f32 	%f23, %f22, %f22;
	fma.rn.f32 	%f24, %f20, %f20, %f23;
	setp.le.f32 	%p27, %f24, 0f3F800000;
	selp.u32 	%r421, 1, 0, %p27;
	add.s32 	%r539, %r404, %r421;
	add.s32 	%r538, %r538, 4;
	add.s32 	%r532, %r532, 2899496;
	setp.ne.s32 	%p28, %r538, 4096;
	@%p28 bra 	$L__BB0_43;
	st.global.v2.u32 	[%rd2+8], {%r445, %r444};
	st.global.v2.u32 	[%rd2+16], {%r443, %r442};
	mov.b32 	%r422, -1474389416;
	st.global.v2.u32 	[%rd2], {%r422, %r446};
	cvta.to.global.u64 	%rd18, %rd8;
	cvt.rn.f32.u32 	%f25, %r539;
	mul.f32 	%f26, %f25, 0f40800000;
	mul.f32 	%f27, %f26, 0f39800000;
	shl.b64 	%rd19, %rd1, 2;
	add.s64 	%rd20, %rd18, %rd19;
	st.global.f32 	[%rd20], %f27;
	ret;

}


// ===== COMPILED SASS (sm_100) =====

	.target	sm_100

	.elftype	@"ET_EXEC"


//--------------------- .note.nv.tkinfo           --------------------------
	.section	.note.nv.tkinfo,"",@"SHT_NOTE"
	.sectionflags	@"SHF_NOTE_NV_TKINFO"
	.tkinfo
        /*0018*/ 	.word	0x00000002
        /*0030*/ 	.string	""
        /*0030*/ 	.string	"ptxas"
        /*0030*/ 	.string	"Cuda compilation tools, release 13.0, V13.0.88"
        /*0030*/ 	.string	"Build cuda_13.0.r13.0/compiler.36424714_0"
        /*0030*/ 	.string	"-arch sm_100 -m 64 "



//--------------------- .note.nv.cuinfo           --------------------------
	.section	.note.nv.cuinfo,"",@"SHT_NOTE"
	.sectionflags	@"SHF_NOTE_NV_CUINFO"
        /*0018*/ 	.short	0x0002
        /*001a*/ 	.short	0x0064
        /*001c*/ 	.short	0x0082
	.zero		2


//--------------------- .nv.info                  --------------------------
	.section	.nv.info,"",@"SHT_CUDA_INFO"
	.align	4


	//----- nvinfo : EIATTR_REGCOUNT
	.align		4
        /*0000*/ 	.byte	0x04, 0x2f
        /*0002*/ 	.short	(.L_10 - .L_9)
	.align		4
.L_9:
        /*0004*/ 	.word	index@(_Z15gpu_monte_carloPfP17curandStateXORWOW)
        /*0008*/ 	.word	0x0000001f


	//----- nvinfo : EIATTR_FRAME_SIZE
	.align		4
.L_10:
        /*000c*/ 	.byte	0x04, 0x11
        /*000e*/ 	.short	(.L_12 - .L_11)
	.align		4
.L_11:
        /*0010*/ 	.word	index@(_Z15gpu_monte_carloPfP17curandStateXORWOW)
        /*0014*/ 	.word	0x00000000


	//----- nvinfo : EIATTR_MIN_STACK_SIZE
	.align		4
.L_12:
        /*0018*/ 	.byte	0x04, 0x12
        /*001a*/ 	.short	(.L_14 - .L_13)
	.align		4
.L_13:
        /*001c*/ 	.word	index@(_Z15gpu_monte_carloPfP17curandStateXORWOW)
        /*0020*/ 	.word	0x00000000
.L_14:


//--------------------- .nv.compat                --------------------------
	.section	.nv.compat,"",@"SHT_CUDA_COMPAT_INFO"
	.align	4
        /*0000*/ 	.byte	0x02, 0x09, 0x00, 0x00, 0x02, 0x02, 0x01, 0x00, 0x02, 0x05, 0x05, 0x00, 0x03, 0x07, 0x01, 0x01
        /*0010*/ 	.byte	0x02, 0x03, 0x00, 0x00, 0x02, 0x06, 0x01, 0x00, 0x04, 0x0b, 0x08, 0x00, 0x01, 0x00, 0x00, 0x00
        /*0020*/ 	.byte	0x00, 0x00, 0x00, 0x00


//--------------------- .nv.info._Z15gpu_monte_carloPfP17curandStateXORWOW --------------------------
	.section	.nv.info._Z15gpu_monte_carloPfP17curandStateXORWOW,"",@"SHT_CUDA_INFO"
	.sectionflags	@""
	.align	4


	//----- nvinfo : EIATTR_CUDA_API_VERSION
	.align		4
        /*0000*/ 	.byte	0x04, 0x37
        /*0002*/ 	.short	(.L_16 - .L_15)
.L_15:
        /*0004*/ 	.word	0x00000082


	//----- nvinfo : EIATTR_KPARAM_INFO
	.align		4
.L_16:
        /*0008*/ 	.byte	0x04, 0x17
        /*000a*/ 	.short	(.L_18 - .L_17)
.L_17:
        /*000c*/ 	.word	0x00000000
        /*0010*/ 	.short	0x0001
        /*0012*/ 	.short	0x0008
        /*0014*/ 	.byte	0x00, 0xf5, 0x21, 0x00


	//----- nvinfo : EIATTR_KPARAM_INFO
	.align		4
.L_18:
        /*0018*/ 	.byte	0x04, 0x17
        /*001a*/ 	.short	(.L_20 - .L_19)
.L_19:
        /*001c*/ 	.word	0x00000000
        /*0020*/ 	.short	0x0000
        /*0022*/ 	.short	0x0000
        /*0024*/ 	.byte	0x00, 0xf5, 0x21, 0x00


	//----- nvinfo : EIATTR_SPARSE_MMA_MASK
	.align		4
.L_20:
        /*0028*/ 	.byte	0x03, 0x50
        /*002a*/ 	.short	0x0000


	//----- nvinfo : EIATTR_MAXREG_COUNT
	.align		4
        /*002c*/ 	.byte	0x03, 0x1b
        /*002e*/ 	.short	0x00ff


	//----- nvinfo : EIATTR_MERCURY_ISA_VERSION
	.align		4
        /*0030*/ 	.byte	0x03, 0x5f
        /*0032*/ 	.short	0x0101


	//----- nvinfo : EIATTR_VRC_CTA_INIT_COUNT
	.align		4
        /*0034*/ 	.byte	0x02, 0x4a
	.zero		1
	.zero		1


	//----- nvinfo : EIATTR_EXIT_INSTR_OFFSETS
	.align		4
        /*0038*/ 	.byte	0x04, 0x1c
        /*003a*/ 	.short	(.L_22 - .L_21)


	//   ....[0]....
.L_21:
        /*003c*/ 	.word	0x00001680


	//----- nvinfo : EIATTR_CRS_STACK_SIZE
	.align		4
.L_22:
        /*0040*/ 	.byte	0x04, 0x1e
        /*0042*/ 	.short	(.L_24 - .L_23)
.L_23:
        /*0044*/ 	.word	0x00000000


	//----- nvinfo : EIATTR_CBANK_PARAM_SIZE
	.align		4
.L_24:
        /*0048*/ 	.byte	0x03, 0x19
        /*004a*/ 	.short	0x0010


	//----- nvinfo : EIATTR_PARAM_CBANK
	.align		4
        /*004c*/ 	.byte	0x04, 0x0a
        /*004e*/ 	.short	(.L_26 - .L_25)
	.align		4
.L_25:
        /*0050*/ 	.word	index@(.nv.constant0._Z15gpu_monte_carloPfP17curandStateXORWOW)
        /*0054*/ 	.short	0x0380
        /*0056*/ 	.short	0x0010


	//----- nvinfo : EIATTR_SW_WAR
	.align		4
.L_26:
        /*0058*/ 	.byte	0x04, 0x36
        /*005a*/ 	.short	(.L_28 - .L_27)
.L_27:
        /*005c*/ 	.word	0x00000008
.L_28:


//--------------------- .nv.callgraph             --------------------------
	.section	.nv.callgraph,"",@"SHT_CUDA_CALLGRAPH"
	.align	4
	.sectionentsize	8
	.align		4
        /*0000*/ 	.word	0x00000000
	.align		4
        /*0004*/ 	.word	0xffffffff
	.align		4
        /*0008*/ 	.word	0x00000000
	.align		4
        /*000c*/ 	.word	0xfffffffe
	.align		4
        /*0010*/ 	.word	0x00000000
	.align		4
        /*0014*/ 	.word	0xfffffffd
	.align		4
        /*0018*/ 	.word	0x00000000
	.align		4
        /*001c*/ 	.word	0xfffffffc


//--------------------- .nv.constant4             --------------------------
	.section	.nv.constant4,"a",@progbits
	.align	8
	.align		8
.nv.constant4:
        /*0000*/ 	.dword	precalc_xorwow_matrix
	.align		8
        /*0008*/ 	.dword	precalc_xorwow_offset_matrix
	.align		8
        /*0010*/ 	.dword	mrg32k3aM1
	.align		8
        /*0018*/ 	.dword	mrg32k3aM2
	.align		8
        /*0020*/ 	.dword	mrg32k3aM1SubSeq
	.align		8
        /*0028*/ 	.dword	mrg32k3aM2SubSeq
	.align		8
        /*0030*/ 	.dword	mrg32k3aM1Seq
	.align		8
        /*0038*/ 	.dword	mrg32k3aM2Seq


//--------------------- .nv.constant3             --------------------------
	.section	.nv.constant3,"a",@progbits
	.align	8
.nv.constant3:
	.type		__cr_lgamma_table,@object
	.size		__cr_lgamma_table,(.L_8 - __cr_lgamma_table)
__cr_lgamma_table:
        /*0000*/ 	.byte	0x00, 0x00, 0x00, 0x00, 0x00, 0x00, 0x00, 0x00, 0x00, 0x00, 0x00, 0x00, 0x00, 0x00, 0x00, 0x00
        /*0010*/ 	.byte	0xef, 0x39, 0xfa, 0xfe, 0x42, 0x2e, 0xe6, 0x3f, 0x02, 0x20, 0x2a, 0xfa, 0x0b, 0xab, 0xfc, 0x3f
        /*0020*/ 	.byte	0xf9, 0x2c, 0x92, 0x7c, 0xa7, 0x6c, 0x09, 0x40, 0xc9, 0x79, 0x44, 0x3c, 0x64, 0x26, 0x13, 0x40
        /*0030*/ 	.byte	0xca, 0x01, 0xcf, 0x3a, 0x27, 0x51, 0x1a, 0x40, 0x30, 0xcc, 0x2d, 0xf3, 0xe1, 0x0c, 0x21, 0x40
        /*0040*/ 	.byte	0x0d, 0xb7, 0xfc, 0x82, 0x8e, 0x35, 0x25, 0x40
.L_8:


//--------------------- .text._Z15gpu_monte_carloPfP17curandStateXORWOW --------------------------
	.section	.text._Z15gpu_monte_carloPfP17curandStateXORWOW,"ax",@progbits
	.align	128
        .global         _Z15gpu_monte_carloPfP17curandStateXORWOW
        .type           _Z15gpu_monte_carloPfP17curandStateXORWOW,@function
        .size           _Z15gpu_monte_carloPfP17curandStateXORWOW,(.L_x_10 - _Z15gpu_monte_carloPfP17curandStateXORWOW)
        .other          _Z15gpu_monte_carloPfP17curandStateXORWOW,@"STO_CUDA_ENTRY STV_DEFAULT"
_Z15gpu_monte_carloPfP17curandStateXORWOW:
.text._Z15gpu_monte_carloPfP17curandStateXORWOW:
[----:B------:R-:W-:Y:S01]  /*0000*/  LDC R1, c[0x0][0x37c] ;  /* 0x0000df00ff017b82 */ /* 0x000fe20000000800 */
[----:B------:R-:W0:Y:S07]  /*0010*/  S2R R0, SR_TID.X ;  /* 0x0000000000007919 */ /* 0x000e2e0000002100 */
[----:B------:R-:W1:Y:S01]  /*0020*/  LDC.64 R8, c[0x0][0x388] ;  /* 0x0000e200ff087b82 */ /* 0x000e620000000a00 */
[----:B------:R-:W0:Y:S01]  /*0030*/  LDCU UR4, c[0x0][0x360] ;  /* 0x00006c00ff0477ac */ /* 0x000e220008000800 */
[----:B------:R-:W-:Y:S01]  /*0040*/  IMAD.MOV.U32 R10, RZ, RZ, -0x8da05a8 ;  /* 0xf725fa58ff0a7424 */ /* 0x000fe200078e00ff */
[----:B------:R-:W0:Y:S01]  /*0050*/  S2R R3, SR_CTAID.X ;  /* 0x0000000000037919 */ /* 0x000e220000002500 */
[----:B------:R-:W-:Y:S01]  /*0060*/  IMAD.MOV.U32 R11, RZ, RZ, 0x248aeb55 ;  /* 0x248aeb55ff0b7424 */ /* 0x000fe200078e00ff */
[----:B------:R-:W2:Y:S01]  /*0070*/  LDCU.64 UR6, c[0x0][0x358] ;  /* 0x00006b00ff0677ac */ /* 0x000ea20008000a00 */
[----:B------:R-:W-:Y:S01]  /*0080*/  IMAD.MOV.U32 R12, RZ, RZ, 0x8b54ba5 ;  /* 0x08b54ba5ff0c7424 */ /* 0x000fe200078e00ff */
[----:B------:R-:W-:Y:S01]  /*0090*/  BSSY.RECONVERGENT B0, `(.L_x_0) ;  /* 0x00000ea000007945 */ /* 0x000fe20003800200 */
[----:B------:R-:W-:-:S02]  /*00a0*/  IMAD.MOV.U32 R13, RZ, RZ, -0x75bd8fc ;  /* 0xf8a42704ff0d7424 */ /* 0x000fc400078e00ff */
[----:B------:R-:W-:Y:S02]  /*00b0*/  IMAD.MOV.U32 R14, RZ, RZ, -0x23270784 ;  /* 0xdcd8f87cff0e7424 */ /* 0x000fe400078e00ff */
[----:B------:R-:W-:Y:S02]  /*00c0*/  IMAD.MOV.U32 R15, RZ, RZ, 0x1d875d59 ;  /* 0x1d875d59ff0f7424 */ /* 0x000fe400078e00ff */
[----:B------:R-:W-:Y:S02]  /*00d0*/  IMAD.MOV.U32 R7, RZ, RZ, 0x248aeb55 ;  /* 0x248aeb55ff077424 */ /* 0x000fe400078e00ff */
[----:B------:R-:W-:Y:S02]  /*00e0*/  IMAD.MOV.U32 R5, RZ, RZ, -0x75bd8fc ;  /* 0xf8a42704ff057424 */ /* 0x000fe400078e00ff */
[----:B------:R-:W-:Y:S02]  /*00f0*/  IMAD.MOV.U32 R4, RZ, RZ, 0x8b54ba5 ;  /* 0x08b54ba5ff047424 */ /* 0x000fe400078e00ff */
[----:B------:R-:W-:-:S02]  /*0100*/  IMAD.MOV.U32 R2, RZ, RZ, -0x23270784 ;  /* 0xdcd8f87cff027424 */ /* 0x000fc400078e00ff */
[----:B0-----:R-:W-:Y:S02]  /*0110*/  IMAD R0, R3, UR4, R0 ;  /* 0x0000000403007c24 */ /* 0x001fe4000f8e0200 */
[----:B------:R-:W-:Y:S02]  /*0120*/  IMAD.MOV.U32 R3, RZ, RZ, 0x1d875d59 ;  /* 0x1d875d59ff037424 */ /* 0x000fe400078e00ff */
[C---:B-1----:R-:W-:Y:S01]  /*0130*/  IMAD.WIDE.U32 R8, R0.reuse, 0x30, R8 ;  /* 0x0000003000087825 */ /* 0x042fe200078e0008 */
[----:B------:R-:W-:-:S04]  /*0140*/  ISETP.NE.AND P0, PT, R0, RZ, PT ;  /* 0x000000ff0000720c */ /* 0x000fc80003f05270 */
[----:B--2---:R0:W-:Y:S04]  /*0150*/  STG.E.64 desc[UR6][R8.64], R10 ;  /* 0x0000000a08007986 */ /* 0x0041e8000c101b06 */
[----:B------:R0:W-:Y:S04]  /*0160*/  STG.E.64 desc[UR6][R8.64+0x8], R12 ;  /* 0x0000080c08007986 */ /* 0x0001e8000c101b06 */
[----:B------:R0:W-:Y:S01]  /*0170*/  STG.E.64 desc[UR6][R8.64+0x10], R14 ;  /* 0x0000100e08007986 */ /* 0x0001e2000c101b06 */
[----:B------:R-:W-:Y:S05]  /*0180*/  @!P0 BRA `(.L_x_1) ;  /* 0x0000000c00688947 */ /* 0x000fea0003800000 */
[----:B------:R-:W-:Y:S02]  /*0190*/  IMAD.MOV.U32 R6, RZ, RZ, RZ ;  /* 0x000000ffff067224 */ /* 0x000fe400078e00ff */
[----:B0-----:R-:W-:Y:S02]  /*01a0*/  IMAD.MOV.U32 R12, RZ, RZ, R0 ;  /* 0x000000ffff0c7224 */ /* 0x001fe400078e0000 */
[----:B------:R-:W-:Y:S02]  /*01b0*/  IMAD.MOV.U32 R13, RZ, RZ, RZ ;  /* 0x000000ffff0d7224 */ /* 0x000fe400078e00ff */
[----:B------:R-:W-:Y:S02]  /*01c0*/  IMAD.MOV.U32 R7, RZ, RZ, 0x248aeb55 ;  /* 0x248aeb55ff077424 */ /* 0x000fe400078e00ff */
[----:B------:R-:W-:Y:S02]  /*01d0*/  IMAD.MOV.U32 R4, RZ, RZ, 0x8b54ba5 ;  /* 0x08b54ba5ff047424 */ /* 0x000fe400078e00ff */
[----:B------:R-:W-:-:S02]  /*01e0*/  IMAD.MOV.U32 R5, RZ, RZ, -0x75bd8fc ;  /* 0xf8a42704ff057424 */ /* 0x000fc400078e00ff */
[----:B------:R-:W-:Y:S02]  /*01f0*/  IMAD.MOV.U32 R2, RZ, RZ, -0x23270784 ;  /* 0xdcd8f87cff027424 */ /* 0x000fe400078e00ff */
[----:B------:R-:W-:-:S07]  /*0200*/  IMAD.MOV.U32 R3, RZ, RZ, 0x1d875d59 ;  /* 0x1d875d59ff037424 */ /* 0x000fce00078e00ff */
.L_x_7:
[----:B------:R-:W-:Y:S01]  /*0210*/  LOP3.LUT R8, R12, 0x3, RZ, 0xc0, !PT ;  /* 0x000000030c087812 */ /* 0x000fe200078ec0ff */
[----:B------:R-:W-:Y:S03]  /*0220*/  BSSY.RECONVERGENT B1, `(.L_x_2) ;  /* 0x00000ca000017945 */ /* 0x000fe60003800200 */
[----:B------:R-:W-:-:S04]  /*0230*/  ISETP.NE.U32.AND P0, PT, R8, RZ, PT ;  /* 0x000000ff0800720c */ /* 0x000fc80003f05070 */
[----:B------:R-:W-:-:S13]  /*0240*/  ISETP.NE.AND.EX P0, PT, RZ, RZ, PT, P0 ;  /* 0x000000ffff00720c */ /* 0x000fda0003f05300 */
[----:B0-----:R-:W-:Y:S05]  /*0250*/  @!P0 BRA `(.L_x_3) ;  /* 0x0000000c00188947 */ /* 0x001fea0003800000 */
[----:B------:R-:W0:Y:S01]  /*0260*/  LDC.64 R8, c[0x4][RZ] ;  /* 0x01000000ff087b82 */ /* 0x000e220000000a00 */
[----:B------:R-:W-:Y:S02]  /*0270*/  IMAD.MOV.U32 R14, RZ, RZ, RZ ;  /* 0x000000ffff0e7224 */ /* 0x000fe400078e00ff */
[----:B0-----:R-:W-:-:S07]  /*0280*/  IMAD.WIDE.U32 R8, R6, 0xc80, R8 ;  /* 0x00000c8006087825 */ /* 0x001fce00078e0008 */
.L_x_6:
[----:B------:R-:W-:Y:S01]  /*0290*/  IMAD.MOV.U32 R15, RZ, RZ, RZ ;  /* 0x000000ffff0f7224 */ /* 0x000fe200078e00ff */
[----:B0-----:R-:W-:Y:S02]  /*02a0*/  CS2R R2, SRZ ;  /* 0x0000000000027805 */ /* 0x001fe4000001ff00 */
[----:B------:R-:W-:Y:S01]  /*02b0*/  CS2R R4, SRZ ;  /* 0x0000000000047805 */ /* 0x000fe2000001ff00 */
[----:B------:R-:W-:-:S07]  /*02c0*/  IMAD.MOV.U32 R7, RZ, RZ, RZ ;  /* 0x000000ffff077224 */ /* 0x000fce00078e00ff */
.L_x_5:
[----:B------:R-:W0:Y:S02]  /*02d0*/  LDC.64 R10, c[0x0][0x388] ;  /* 0x0000e200ff0a7b82 */ /* 0x000e240000000a00 */
[----:B0-----:R-:W-:-:S04]  /*02e0*/  IMAD.WIDE.U32 R10, R0, 0x30, R10 ;  /* 0x00000030000a7825 */ /* 0x001fc800078e000a */
[----:B------:R-:W-:-:S05]  /*02f0*/  IMAD.WIDE.U32 R10, R15, 0x4, R10 ;  /* 0x000000040f0a7825 */ /* 0x000fca00078e000a */
[----:B------:R0:W5:Y:S01]  /*0300*/  LDG.E R16, desc[UR6][R10.64+0x4] ;  /* 0x000004060a107981 */ /* 0x000162000c1e1900 */
[----:B------:R-:W-:-:S07]  /*0310*/  IMAD.MOV.U32 R17, RZ, RZ, RZ ;  /* 0x000000ffff117224 */ /* 0x000fce00078e00ff */
.L_x_4:
[----:B-----5:R-:W-:Y:S01]  /*0320*/  SHF.R.U32.HI R23, RZ, R17, R16 ;  /* 0x00000011ff177219 */ /* 0x020fe20000011610 */
[----:B0-----:R-:W-:-:S03]  /*0330*/  IMAD.SHL.U32 R10, R15, 0x20, RZ ;  /* 0x000000200f0a7824 */ /* 0x001fc600078e00ff */
[----:B------:R-:W-:Y:S01]  /*0340*/  LOP3.LUT R11, R23, 0x1, RZ, 0xc0, !PT ;  /* 0x00000001170b7812 */ /* 0x000fe200078ec0ff */
[----:B------:R-:W-:-:S03]  /*0350*/  IMAD.IADD R10, R10, 0x1, R17 ;  /* 0x000000010a0a7824 */ /* 0x000fc600078e0211 */
[----:B------:R-:W-:Y:S01]  /*0360*/  ISETP.NE.U32.AND P0, PT, R11, 0x1, PT ;  /* 0x000000010b00780c */ /* 0x000fe20003f05070 */
[----:B------:R-:W-:-:S03]  /*0370*/  IMAD R11, R10, 0x5, RZ ;  /* 0x000000050a0b7824 */ /* 0x000fc600078e02ff */
[----:B------:R-:W-:Y:S01]  /*0380*/  R2P PR, R23, 0x7e ;  /* 0x0000007e17007804 */ /* 0x000fe20000000000 */
[----:B------:R-:W-:-:S08]  /*0390*/  IMAD.WIDE.U32 R10, R11, 0x4, R8 ;  /* 0x000000040b0a7825 */ /* 0x000fd000078e0008 */
[----:B------:R-:W2:Y:S04]  /*03a0*/  @!P0 LDG.E R20, desc[UR6][R10.64+0x10] ;  /* 0x000010060a148981 */ /* 0x000ea8000c1e1900 */
[----:B------:R-:W3:Y:S04]  /*03b0*/  @P1 LDG.E R22, desc[UR6][R10.64+0x24] ;  /* 0x000024060a161981 */ /* 0x000ee8000c1e1900 */
[----:B------:R-:W4:Y:S04]  /*03c0*/  @P2 LDG.E R24, desc[UR6][R10.64+0x38] ;  /* 0x000038060a182981 */ /* 0x000f28000c1e1900 */
[----:B------:R-:W4:Y:S04]  /*03d0*/  @P3 LDG.E R26, desc[UR6][R10.64+0x4c] ;  /* 0x00004c060a1a3981 */ /* 0x000f28000c1e1900 */
[----:B------:R-:W4:Y:S04]  /*03e0*/  @P4 LDG.E R28, desc[UR6][R10.64+0x60] ;  /* 0x000060060a1c4981 */ /* 0x000f28000c1e1900 */
[----:B------:R-:W4:Y:S04]  /*03f0*/  @!P0 LDG.E R18, desc[UR6][R10.64] ;  /* 0x000000060a128981 */ /* 0x000f28000c1e1900 */
[----:B------:R-:W4:Y:S04]  /*0400*/  @!P0 LDG.E R19, desc[UR6][R10.64+0x4] ;  /* 0x000004060a138981 */ /* 0x000f28000c1e1900 */
[----:B------:R-:W4:Y:S04]  /*0410*/  @P5 LDG.E R21, desc[UR6][R10.64+0x74] ;  /* 0x000074060a155981 */ /* 0x000f28000c1e1900 */
[----:B------:R-:W4:Y:S04]  /*0420*/  @P1 LDG.E R25, desc[UR6][R10.64+0x20] ;  /* 0x000020060a191981 */ /* 0x000f28000c1e1900 */
[----:B------:R-:W4:Y:S01]  /*0430*/  @P3 LDG.E R27, desc[UR6][R10.64+0x48] ;  /* 0x000048060a1b3981 */ /* 0x000f22000c1e1900 */
[----:B--2---:R-:W-:-:S03]  /*0440*/  @!P0 LOP3.LUT R3, R3, R20, RZ, 0x3c, !PT ;  /* 0x0000001403038212 */ /* 0x004fc600078e3cff */
[----:B------:R-:W2:Y:S01]  /*0450*/  @P1 LDG.E R20, desc[UR6][R10.64+0x14] ;  /* 0x000014060a141981 */ /* 0x000ea2000c1e1900 */
[----:B---3--:R-:W-:-:S03]  /*0460*/  @P1 LOP3.LUT R3, R3, R22, RZ, 0x3c, !PT ;  /* 0x0000001603031212 */ /* 0x008fc600078e3cff */
[----:B------:R-:W3:Y:S01]  /*0470*/  @P1 LDG.E R22, desc[UR6][R10.64+0x1c] ;  /* 0x00001c060a161981 */ /* 0x000ee2000c1e1900 */
[----:B----4-:R-:W-:-:S03]  /*0480*/  @P2 LOP3.LUT R3, R3, R24, RZ, 0x3c, !PT ;  /* 0x0000001803032212 */ /* 0x010fc600078e3cff */
[----:B------:R-:W4:Y:S01]  /*0490*/  @P2 LDG.E R24, desc[UR6][R10.64+0x28] ;  /* 0x000028060a182981 */ /* 0x000f22000c1e1900 */
[----:B------:R-:W-:-:S03]  /*04a0*/  @P3 LOP3.LUT R3, R3, R26, RZ, 0x3c, !PT ;  /* 0x0000001a03033212 */ /* 0x000fc600078e3cff */
[----:B------:R-:W3:Y:S01]  /*04b0*/  @P6 LDG.E R26, desc[UR6][R10.64+0x88] ;  /* 0x000088060a1a6981 */ /* 0x000ee2000c1e1900 */
[----:B------:R-:W-:Y:S02]  /*04c0*/  @P4 LOP3.LUT R3, R3, R28, RZ, 0x3c, !PT ;  /* 0x0000001c03034212 */ /* 0x000fe400078e3cff */
[----:B------:R-:W-:Y:S02]  /*04d0*/  @!P0 LOP3.LUT R7, R7, R18, RZ, 0x3c, !PT ;  /* 0x0000001207078212 */ /* 0x000fe400078e3cff */
[----:B------:R-:W3:Y:S01]  /*04e0*/  @!P0 LDG.E R18, desc[UR6][R10.64+0x8] ;  /* 0x000008060a128981 */ /* 0x000ee2000c1e1900 */
[----:B------:R-:W-:-:S03]  /*04f0*/  @!P0 LOP3.LUT R4, R4, R19, RZ, 0x3c, !PT ;  /* 0x0000001304048212 */ /* 0x000fc600078e3cff */
[----:B------:R-:W3:Y:S01]  /*0500*/  @!P0 LDG.E R19, desc[UR6][R10.64+0xc] ;  /* 0x00000c060a138981 */ /* 0x000ee2000c1e1900 */
[----:B------:R-:W-:-:S03]  /*0510*/  @P5 LOP3.LUT R3, R3, R21, RZ, 0x3c, !PT ;  /* 0x0000001503035212 */ /* 0x000fc600078e3cff */
[----:B------:R-:W3:Y:S01]  /*0520*/  @P1 LDG.E R21, desc[UR6][R10.64+0x18] ;  /* 0x000018060a151981 */ /* 0x000ee2000c1e1900 */
[----:B--2---:R-:W-:-:S03]  /*0530*/  @P1 LOP3.LUT R7, R7, R20, RZ, 0x3c, !PT ;  /* 0x0000001407071212 */ /* 0x004fc600078e3cff */
[----:B------:R-:W2:Y:S01]  /*0540*/  @P3 LDG.E R20, desc[UR6][R10.64+0x3c] ;  /* 0x00003c060a143981 */ /* 0x000ea2000c1e1900 */
[----:B----4-:R-:W-:-:S03]  /*0550*/  @P2 LOP3.LUT R7, R7, R24, RZ, 0x3c, !PT ;  /* 0x0000001807072212 */ /* 0x010fc600078e3cff */
[----:B------:R-:W4:Y:S01]  /*0560*/  @P4 LDG.E R24, desc[UR6][R10.64+0x50] ;  /* 0x000050060a184981 */ /* 0x000f22000c1e1900 */
[----:B---3--:R-:W-:-:S03]  /*0570*/  @!P0 LOP3.LUT R5, R5, R18, RZ, 0x3c, !PT ;  /* 0x0000001205058212 */ /* 0x008fc600078e3cff */
[----:B------:R-:W3:Y:S01]  /*0580*/  @P2 LDG.E R18, desc[UR6][R10.64+0x30] ;  /* 0x000030060a122981 */ /* 0x000ee2000c1e1900 */
[----:B------:R-:W-:-:S03]  /*0590*/  @!P0 LOP3.LUT R2, R2, R19, RZ, 0x3c, !PT ;  /* 0x0000001302028212 */ /* 0x000fc600078e3cff */
[----:B------:R-:W3:Y:S01]  /*05a0*/  @P2 LDG.E R19, desc[UR6][R10.64+0x2c] ;  /* 0x00002c060a132981 */ /* 0x000ee2000c1e1900 */
[----:B------:R-:W-:-:S03]  /*05b0*/  @P1 LOP3.LUT R4, R4, R21, RZ, 0x3c, !PT ;  /* 0x0000001504041212 */ /* 0x000fc600078e3cff */
[----:B------:R-:W3:Y:S01]  /*05c0*/  @P2 LDG.E R21, desc[UR6][R10.64+0x34] ;  /* 0x000034060a152981 */ /* 0x000ee2000c1e1900 */
[----:B------:R-:W-:Y:S02]  /*05d0*/  @P1 LOP3.LUT R5, R5, R22, RZ, 0x3c, !PT ;  /* 0x0000001605051212 */ /* 0x000fe400078e3cff */
[----:B------:R-:W-:Y:S01]  /*05e0*/  @P1 LOP3.LUT R2, R2, R25, RZ, 0x3c, !PT ;  /* 0x0000001902021212 */ /* 0x000fe200078e3cff */
[----:B------:R-:W3:Y:S04]  /*05f0*/  @P3 LDG.E R22, desc[UR6][R10.64+0x44] ;  /* 0x000044060a163981 */ /* 0x000ee8000c1e1900 */
[----:B------:R-:W3:Y:S01]  /*0600*/  @P3 LDG.E R25, desc[UR6][R10.64+0x40] ;  /* 0x000040060a193981 */ /* 0x000ee2000c1e1900 */
[----:B--2---:R-:W-:-:S03]  /*0610*/  @P3 LOP3.LUT R7, R7, R20, RZ, 0x3c, !PT ;  /* 0x0000001407073212 */ /* 0x004fc600078e3cff */
[----:B------:R-:W2:Y:S01]  /*0620*/  @P5 LDG.E R20, desc[UR6][R10.64+0x64] ;  /* 0x000064060a145981 */ /* 0x000ea2000c1e1900 */
[----:B----4-:R-:W-:-:S03]  /*0630*/  @P4 LOP3.LUT R7, R7, R24, RZ, 0x3c, !PT ;  /* 0x0000001807074212 */ /* 0x010fc600078e3cff */
[----:B------:R-:W4:Y:S01]  /*0640*/  @P6 LDG.E R24, desc[UR6][R10.64+0x78] ;  /* 0x000078060a186981 */ /* 0x000f22000c1e1900 */
[----:B---3--:R-:W-:-:S03]  /*0650*/  @P2 LOP3.LUT R5, R5, R18, RZ, 0x3c, !PT ;  /* 0x0000001205052212 */ /* 0x008fc600078e3cff */
[----:B------:R-:W3:Y:S01]  /*0660*/  @P4 LDG.E R18, desc[UR6][R10.64+0x58] ;  /* 0x000058060a124981 */ /* 0x000ee2000c1e1900 */
[----:B------:R-:W-:-:S03]  /*0670*/  @P2 LOP3.LUT R4, R4, R19, RZ, 0x3c, !PT ;  /* 0x0000001304042212 */ /* 0x000fc600078e3cff */
[----:B------:R-:W3:Y:S01]  /*0680*/  @P4 LDG.E R19, desc[UR6][R10.64+0x54] ;  /* 0x000054060a134981 */ /* 0x000ee2000c1e1900 */
[----:B------:R-:W-:-:S03]  /*0690*/  @P2 LOP3.LUT R2, R2, R21, RZ, 0x3c, !PT ;  /* 0x0000001502022212 */ /* 0x000fc600078e3cff */
[----:B------:R-:W3:Y:S01]  /*06a0*/  @P4 LDG.E R21, desc[UR6][R10.64+0x5c] ;  /* 0x00005c060a154981 */ /* 0x000ee2000c1e1900 */
[----:B------:R-:W-:Y:S02]  /*06b0*/  @P3 LOP3.LUT R5, R5, R22, RZ, 0x3c, !PT ;  /* 0x0000001605053212 */ /* 0x000fe400078e3cff */
[----:B------:R-:W-:Y:S01]  /*06c0*/  @P3 LOP3.LUT R2, R2, R27, RZ, 0x3c, !PT ;  /* 0x0000001b02023212 */ /* 0x000fe200078e3cff */
[----:B------:R-:W3:Y:S01]  /*06d0*/  @P5 LDG.E R22, desc[UR6][R10.64+0x6c] ;  /* 0x00006c060a165981 */ /* 0x000ee2000c1e1900 */
[----:B------:R-:W-:-:S03]  /*06e0*/  @P3 LOP3.LUT R4, R4, R25, RZ, 0x3c, !PT ;  /* 0x0000001904043212 */ /* 0x000fc600078e3cff */
[----:B------:R-:W3:Y:S04]  /*06f0*/  @P5 LDG.E R25, desc[UR6][R10.64+0x68] ;  /* 0x000068060a195981 */ /* 0x000ee8000c1e1900 */
[----:B------:R-:W3:Y:S01]  /*0700*/  @P5 LDG.E R27, desc[UR6][R10.64+0x70] ;  /* 0x000070060a1b5981 */ /* 0x000ee2000c1e1900 */
[----:B------:R-:W-:Y:S02]  /*0710*/  LOP3.LUT P0, RZ, R23, 0x80, RZ, 0xc0, !PT ;  /* 0x0000008017ff7812 */ /* 0x000fe4000780c0ff */
[----:B--2---:R-:W-:-:S11]  /*0720*/  @P5 LOP3.LUT R7, R7, R20, RZ, 0x3c, !PT ;  /* 0x0000001407075212 */ /* 0x004fd600078e3cff */
        /* <DEDUP_REMOVED lines=15> */
[----:B------:R-:W-:Y:S02]  /*0820*/  @P6 LOP3.LUT R3, R3, R26, RZ, 0x3c, !PT ;  /* 0x0000001a03036212 */ /* 0x000fe400078e3cff */
[----:B--2---:R-:W-:Y:S02]  /*0830*/  @P0 LOP3.LUT R7, R7, R20, RZ, 0x3c, !PT ;  /* 0x0000001407070212 */ /* 0x004fe400078e3cff */
[----:B----4-:R-:W-:Y:S02]  /*0840*/  @P0 LOP3.LUT R3, R3, R24, RZ, 0x3c, !PT ;  /* 0x0000001803030212 */ /* 0x010fe400078e3cff */
[----:B---3--:R-:W-:Y:S02]  /*0850*/  @P6 LOP3.LUT R5, R5, R18, RZ, 0x3c, !PT ;  /* 0x0000001205056212 */ /* 0x008fe400078e3cff */
[----:B------:R-:W-:Y:S02]  /*0860*/  @P6 LOP3.LUT R4, R4, R19, RZ, 0x3c, !PT ;  /* 0x0000001304046212 */ /* 0x000fe400078e3cff */
[----:B------:R-:W-:-:S02]  /*0870*/  @P6 LOP3.LUT R2, R2, R21, RZ, 0x3c, !PT ;  /* 0x0000001502026212 */ /* 0x000fc400078e3cff */
[----:B------:R-:W-:Y:S02]  /*0880*/  @P0 LOP3.LUT R5, R5, R22, RZ, 0x3c, !PT ;  /* 0x0000001605050212 */ /* 0x000fe400078e3cff */
[----:B------:R-:W-:Y:S02]  /*0890*/  @P0 LOP3.LUT R4, R4, R25, RZ, 0x3c, !PT ;  /* 0x0000001904040212 */ /* 0x000fe400078e3cff */
[----:B------:R-:W-:Y:S02]  /*08a0*/  @P0 LOP3.LUT R2, R2, R27, RZ, 0x3c, !PT ;  /* 0x0000001b02020212 */ /* 0x000fe400078e3cff */
[----:B------:R-:W-:-:S13]  /*08b0*/  R2P PR, R23.B1, 0x7f ;  /* 0x0000007f17007804 */ /* 0x000fda0000001000 */
[----:B------:R-:W2:Y:S04]  /*08c0*/  @P0 LDG.E R18, desc[UR6][R10.64+0xa0] ;  /* 0x0000a0060a120981 */ /* 0x000ea8000c1e1900 */
[----:B------:R-:W3:Y:S04]  /*08d0*/  @P0 LDG.E R20, desc[UR6][R10.64+0xa8] ;  /* 0x0000a8060a140981 */ /* 0x000ee8000c1e1900 */
[----:B------:R-:W4:Y:S04]  /*08e0*/  @P1 LDG.E R22, desc[UR6][R10.64+0xbc] ;  /* 0x0000bc060a161981 */ /* 0x000f28000c1e1900 */
[----:B------:R-:W4:Y:S04]  /*08f0*/  @P1 LDG.E R24, desc[UR6][R10.64+0xc4] ;  /* 0x0000c4060a181981 */ /* 0x000f28000c1e1900 */
[----:B------:R-:W4:Y:S04]  /*0900*/  @P0 LDG.E R19, desc[UR6][R10.64+0xa4] ;  /* 0x0000a4060a130981 */ /* 0x000f28000c1e1900 */
[----:B------:R-:W4:Y:S04]  /*0910*/  @P0 LDG.E R21, desc[UR6][R10.64+0xac] ;  /* 0x0000ac060a150981 */ /* 0x000f28000c1e1900 */
[----:B------:R-:W4:Y:S04]  /*0920*/  @P1 LDG.E R25, desc[UR6][R10.64+0xb8] ;  /* 0x0000b8060a191981 */ /* 0x000f28000c1e1900 */
[----:B------:R-:W4:Y:S04]  /*0930*/  @P2 LDG.E R26, desc[UR6][R10.64+0xc8] ;  /* 0x0000c8060a1a2981 */ /* 0x000f28000c1e1900 */
[----:B------:R-:W4:Y:S04]  /*0940*/  @P1 LDG.E R27, desc[UR6][R10.64+0xc0] ;  /* 0x0000c0060a1b1981 */ /* 0x000f28000c1e1900 */
[----:B------:R-:W4:Y:S01]  /*0950*/  @P3 LDG.E R28, desc[UR6][R10.64+0xec] ;  /* 0x0000ec060a1c3981 */ /* 0x000f22000c1e1900 */
[----:B--2---:R-:W-:-:S03]  /*0960*/  @P0 LOP3.LUT R7, R7, R18, RZ, 0x3c, !PT ;  /* 0x0000001207070212 */ /* 0x004fc600078e3cff */
[----:B------:R-:W2:Y:S01]  /*0970*/  @P0 LDG.E R18, desc[UR6][R10.64+0xb0] ;  /* 0x0000b0060a120981 */ /* 0x000ea2000c1e1900 */
[----:B---3--:R-:W-:-:S03]  /*0980*/  @P0 LOP3.LUT R5, R5, R20, RZ, 0x3c, !PT ;  /* 0x0000001405050212 */ /* 0x008fc600078e3cff */
[----:B------:R-:W3:Y:S01]  /*0990*/  @P1 LDG.E R20, desc[UR6][R10.64+0xb4] ;  /* 0x0000b4060a141981 */ /* 0x000ee2000c1e1900 */
[----:B----4-:R-:W-:-:S03]  /*09a0*/  @P1 LOP3.LUT R5, R5, R22, RZ, 0x3c, !PT ;  /* 0x0000001605051212 */ /* 0x010fc600078e3cff */
[----:B------:R-:W4:Y:S01]  /*09b0*/  @P2 LDG.E R22, desc[UR6][R10.64+0xd8] ;  /* 0x0000d8060a162981 */ /* 0x000f22000c1e1900 */
[----:B------:R-:W-:-:S03]  /*09c0*/  @P0 LOP3.LUT R4, R4, R19, RZ, 0x3c, !PT ;  /* 0x0000001304040212 */ /* 0x000fc600078e3cff */
[----:B------:R-:W4:Y:S01]  /*09d0*/  @P2 LDG.E R19, desc[UR6][R10.64+0xcc] ;  /* 0x0000cc060a132981 */ /* 0x000f22000c1e1900 */
[----:B------:R-:W-:-:S03]  /*09e0*/  @P0 LOP3.LUT R2, R2, R21, RZ, 0x3c, !PT ;  /* 0x0000001502020212 */ /* 0x000fc600078e3cff */
[----:B------:R-:W4:Y:S01]  /*09f0*/  @P2 LDG.E R21, desc[UR6][R10.64+0xd4] ;  /* 0x0000d4060a152981 */ /* 0x000f22000c1e1900 */
[----:B------:R-:W-:-:S03]  /*0a00*/  @P1 LOP3.LUT R4, R4, R25, RZ, 0x3c, !PT ;  /* 0x0000001904041212 */ /* 0x000fc600078e3cff */
[----:B------:R-:W4:Y:S01]  /*0a10*/  @P3 LDG.E R25, desc[UR6][R10.64+0xe8] ;  /* 0x0000e8060a193981 */ /* 0x000f22000c1e1900 */
[----:B--2---:R-:W-:-:S03]  /*0a20*/  @P0 LOP3.LUT R3, R3, R18, RZ, 0x3c, !PT ;  /* 0x0000001203030212 */ /* 0x004fc600078e3cff */
[----:B------:R-:W2:Y:S01]  /*0a30*/  @P4 LDG.E R18, desc[UR6][R10.64+0xf0] ;  /* 0x0000f0060a124981 */ /* 0x000ea2000c1e1900 */
[----:B------:R-:W-:-:S03]  /*0a40*/  @P1 LOP3.LUT R3, R3, R24, RZ, 0x3c, !PT ;  /* 0x0000001803031212 */ /* 0x000fc600078e3cff */
[----:B------:R-:W2:Y:S01]  /*0a50*/  @P3 LDG.E R24, desc[UR6][R10.64+0xdc] ;  /* 0x0000dc060a183981 */ /* 0x000ea2000c1e1900 */
[----:B---3--:R-:W-:-:S03]  /*0a60*/  @P1 LOP3.LUT R7, R7, R20, RZ, 0x3c, !PT ;  /* 0x0000001407071212 */ /* 0x008fc600078e3cff */
[----:B------:R-:W3:Y:S01]  /*0a70*/  @P2 LDG.E R20, desc[UR6][R10.64+0xd0] ;  /* 0x0000d0060a142981 */ /* 0x000ee2000c1e1900 */
[----:B------:R-:W-:Y:S02]  /*0a80*/  LOP3.LUT P0, RZ, R23, 0x8000, RZ, 0xc0, !PT ;  /* 0x0000800017ff7812 */ /* 0x000fe4000780c0ff */
[----:B------:R-:W-:Y:S01]  /*0a90*/  @P2 LOP3.LUT R7, R7, R26, RZ, 0x3c, !PT ;  /* 0x0000001a07072212 */ /* 0x000fe200078e3cff */
[----:B------:R-:W3:Y:S04]  /*0aa0*/  @P3 LDG.E R23, desc[UR6][R10.64+0xe0] ;  /* 0x0000e0060a173981 */ /* 0x000ee8000c1e1900 */
[----:B------:R-:W3:Y:S01]  /*0ab0*/  @P3 LDG.E R26, desc[UR6][R10.64+0xe4] ;  /* 0x0000e4060a1a3981 */ /* 0x000ee2000c1e1900 */
[----:B------:R-:W-:Y:S02]  /*0ac0*/  @P1 LOP3.LUT R2, R2, R27, RZ, 0x3c, !PT ;  /* 0x0000001b02021212 */ /* 0x000fe400078e3cff */
[----:B----4-:R-:W-:-:S02]  /*0ad0*/  @P2 LOP3.LUT R3, R3, R22, RZ, 0x3c, !PT ;  /* 0x0000001603032212 */ /* 0x010fc400078e3cff */
[----:B------:R-:W4:Y:S01]  /*0ae0*/  @P4 LDG.E R22, desc[UR6][R10.64+0x100] ;  /* 0x000100060a164981 */ /* 0x000f22000c1e1900 */
[----:B------:R-:W-:Y:S02]  /*0af0*/  @P2 LOP3.LUT R4, R4, R19, RZ, 0x3c, !PT ;  /* 0x0000001304042212 */ /* 0x000fe400078e3cff */
[----:B------:R-:W-:Y:S01]  /*0b00*/  @P2 LOP3.LUT R2, R2, R21, RZ, 0x3c, !PT ;  /* 0x0000001502022212 */ /* 0x000fe200078e3cff */
[----:B------:R-:W4:Y:S04]  /*0b10*/  @P4 LDG.E R19, desc[UR6][R10.64+0xf4] ;  /* 0x0000f4060a134981 */ /* 0x000f28000c1e1900 */
[----:B------:R-:W4:Y:S01]  /*0b20*/  @P4 LDG.E R21, desc[UR6][R10.64+0xfc] ;  /* 0x0000fc060a154981 */ /* 0x000f22000c1e1900 */
[----:B------:R-:W-:-:S03]  /*0b30*/  @P3 LOP3.LUT R2, R2, R25, RZ, 0x3c, !PT ;  /* 0x0000001902023212 */ /* 0x000fc600078e3cff */
[----:B------:R-:W4:Y:S01]  /*0b40*/  @P5 LDG.E R25, desc[UR6][R10.64+0x110] ;  /* 0x000110060a195981 */ /* 0x000f22000c1e1900 */
[----:B--2---:R-:W-:-:S03]  /*0b50*/  @P3 LOP3.LUT R7, R7, R24, RZ, 0x3c, !PT ;  /* 0x0000001807073212 */ /* 0x004fc600078e3cff */
[----:B------:R-:W2:Y:S01]  /*0b60*/  @P5 LDG.E R24, desc[UR6][R10.64+0x104] ;  /* 0x000104060a185981 */ /* 0x000ea2000c1e1900 */
[----:B---3--:R-:W-:Y:S02]  /*0b70*/  @P2 LOP3.LUT R5, R5, R20, RZ, 0x3c, !PT ;  /* 0x0000001405052212 */ /* 0x008fe400078e3cff */
[----:B------:R-:W-:Y:S01]  /*0b80*/  @P4 LOP3.LUT R7, R7, R18, RZ, 0x3c, !PT ;  /* 0x0000001207074212 */ /* 0x000fe200078e3cff */
[----:B------:R-:W3:Y:S01]  /*0b90*/  @P4 LDG.E R20, desc[UR6][R10.64+0xf8] ;  /* 0x0000f8060a144981 */ /* 0x000ee2000c1e1900 */
[----:B------:R-:W-:-:S03]  /*0ba0*/  @P3 LOP3.LUT R4, R4, R23, RZ, 0x3c, !PT ;  /* 0x0000001704043212 */ /* 0x000fc600078e3cff */
[----:B------:R-:W3:Y:S01]  /*0bb0*/  @P5 LDG.E R18, desc[UR6][R10.64+0x114] ;  /* 0x000114060a125981 */ /* 0x000ee2000c1e1900 */
[----:B------:R-:W-:-:S03]  /*0bc0*/  @P3 LOP3.LUT R5, R5, R26, RZ, 0x3c, !PT ;  /* 0x0000001a05053212 */ /* 0x000fc600078e3cff */
[----:B------:R-:W3:Y:S04]  /*0bd0*/  @P5 LDG.E R23, desc[UR6][R10.64+0x108] ;  /* 0x000108060a175981 */ /* 0x000ee8000c1e1900 */
[----:B------:R-:W3:Y:S01]  /*0be0*/  @P5 LDG.E R26, desc[UR6][R10.64+0x10c] ;  /* 0x00010c060a1a5981 */ /* 0x000ee2000c1e1900 */
[----:B------:R-:W-:Y:S02]  /*0bf0*/  @P3 LOP3.LUT R3, R3, R28, RZ, 0x3c, !PT ;  /* 0x0000001c03033212 */ /* 0x000fe400078e3cff */
[----:B----4-:R-:W-:Y:S01]  /*0c00*/  @P4 LOP3.LUT R4, R4, R19, RZ, 0x3c, !PT ;  /* 0x0000001304044212 */ /* 0x010fe200078e3cff */
[----:B------:R-:W4:Y:S01]  /*0c10*/  @P0 LDG.E R28, desc[UR6][R10.64+0x13c] ;  /* 0x00013c060a1c0981 */ /* 0x000f22000c1e1900 */
[----:B------:R-:W-:Y:S02]  /*0c20*/  @P4 LOP3.LUT R3, R3, R22, RZ, 0x3c, !PT ;  /* 0x0000001603034212 */ /* 0x000fe400078e3cff */
[----:B------:R-:W-:Y:S01]  /*0c30*/  @P4 LOP3.LUT R2, R2, R21, RZ, 0x3c, !PT ;  /* 0x0000001502024212 */ /* 0x000fe200078e3cff */
[----:B------:R-:W4:Y:S04]  /*0c40*/  @P6 LDG.E R19, desc[UR6][R10.64+0x11c] ;  /* 0x00011c060a136981 */ /* 0x000f28000c1e1900 */
[----:B------:R-:W4:Y:S01]  /*0c50*/  @P6 LDG.E R22, desc[UR6][R10.64+0x120] ;  /* 0x000120060a166981 */ /* 0x000f22000c1e1900 */
[----:B------:R-:W-:-:S03]  /*0c60*/  @P5 LOP3.LUT R2, R2, R25, RZ, 0x3c, !PT ;  /* 0x0000001902025212 */ /* 0x000fc600078e3cff */
[----:B------:R-:W4:Y:S04]  /*0c70*/  @P6 LDG.E R21, desc[UR6][R10.64+0x124] ;  /* 0x000124060a156981 */ /* 0x000f28000c1e1900 */
[----:B------:R-:W4:Y:S01]  /*0c80*/  @P0 LDG.E R25, desc[UR6][R10.64+0x138] ;  /* 0x000138060a190981 */ /* 0x000f22000c1e1900 */
[----:B--2---:R-:W-:-:S03]  /*0c90*/  @P5 LOP3.LUT R7, R7, R24, RZ, 0x3c, !PT ;  /* 0x0000001807075212 */ /* 0x004fc600078e3cff */
[----:B------:R-:W2:Y:S01]  /*0ca0*/  @P0 LDG.E R24, desc[UR6][R10.64+0x12c] ;  /* 0x00012c060a180981 */ /* 0x000ea2000c1e1900 */
[----:B---3--:R-:W-:-:S03]  /*0cb0*/  @P4 LOP3.LUT R5, R5, R20, RZ, 0x3c, !PT ;  /* 0x0000001405054212 */ /* 0x008fc600078e3cff */
[----:B------:R-:W3:Y:S01]  /*0cc0*/  @P6 LDG.E R20, desc[UR6][R10.64+0x118] ;  /* 0x000118060a146981 */ /* 0x000ee2000c1e1900 */
[----:B------:R-:W-:-:S03]  /*0cd0*/  @P5 LOP3.LUT R3, R3, R18, RZ, 0x3c, !PT ;  /* 0x0000001203035212 */ /* 0x000fc600078e3cff */
[----:B------:R-:W2:Y:S01]  /*0ce0*/  @P6 LDG.E R18, desc[UR6][R10.64+0x128] ;  /* 0x000128060a126981 */ /* 0x000ea2000c1e1900 */
[----:B------:R-:W-:-:S03]  /*0cf0*/  @P5 LOP3.LUT R4, R4, R23, RZ, 0x3c, !PT ;  /* 0x0000001704045212 */ /* 0x000fc600078e3cff */
[----:B------:R-:W2:Y:S01]  /*0d00*/  @P0 LDG.E R23, desc[UR6][R10.64+0x130] ;  /* 0x000130060a170981 */ /* 0x000ea2000c1e1900 */
[----:B------:R-:W-:-:S03]  /*0d10*/  @P5 LOP3.LUT R5, R5, R26, RZ, 0x3c, !PT ;  /* 0x0000001a05055212 */ /* 0x000fc600078e3cff */
[----:B------:R-:W2:Y:S01]  /*0d20*/  @P0 LDG.E R26, desc[UR6][R10.64+0x134] ;  /* 0x000134060a1a0981 */ /* 0x000ea2000c1e1900 */
[----:B------:R-:W-:-:S05]  /*0d30*/  VIADD R17, R17, 0x10 ;  /* 0x0000001011117836 */ /* 0x000fca0000000000 */
[----:B------:R-:W-:Y:S02]  /*0d40*/  ISETP.NE.AND P1, PT, R17, 0x20, PT ;  /* 0x000000201100780c */ /* 0x000fe40003f25270 */
[----:B----4-:R-:W-:Y:S02]  /*0d50*/  @P6 LOP3.LUT R4, R4, R19, RZ, 0x3c, !PT ;  /* 0x0000001304046212 */ /* 0x010fe400078e3cff */
[----:B------:R-:W-:Y:S02]  /*0d60*/  @P6 LOP3.LUT R5, R5, R22, RZ, 0x3c, !PT ;  /* 0x0000001605056212 */ /* 0x000fe400078e3cff */
[----:B------:R-:W-:-:S04]  /*0d70*/  @P6 LOP3.LUT R2, R2, R21, RZ, 0x3c, !PT ;  /* 0x0000001502026212 */ /* 0x000fc800078e3cff */
[----:B------:R-:W-:Y:S02]  /*0d80*/  @P0 LOP3.LUT R2, R2, R25, RZ, 0x3c, !PT ;  /* 0x0000001902020212 */ /* 0x000fe400078e3cff */
[----:B---3--:R-:W-:Y:S02]  /*0d90*/  @P6 LOP3.LUT R7, R7, R20, RZ, 0x3c, !PT ;  /* 0x0000001407076212 */ /* 0x008fe400078e3cff */
[----:B--2---:R-:W-:Y:S02]  /*0da0*/  @P6 LOP3.LUT R3, R3, R18, RZ, 0x3c, !PT ;  /* 0x0000001203036212 */ /* 0x004fe400078e3cff */
[----:B------:R-:W-:Y:S02]  /*0db0*/  @P0 LOP3.LUT R7, R7, R24, RZ, 0x3c, !PT ;  /* 0x0000001807070212 */ /* 0x000fe400078e3cff */
[----:B------:R-:W-:Y:S02]  /*0dc0*/  @P0 LOP3.LUT R4, R4, R23, RZ, 0x3c, !PT ;  /* 0x0000001704040212 */ /* 0x000fe400078e3cff */
[----:B------:R-:W-:-:S02]  /*0dd0*/  @P0 LOP3.LUT R3, R3, R28, RZ, 0x3c, !PT ;  /* 0x0000001c03030212 */ /* 0x000fc400078e3cff */
[----:B------:R-:W-:Y:S01]  /*0de0*/  @P0 LOP3.LUT R5, R5, R26, RZ, 0x3c, !PT ;  /* 0x0000001a05050212 */ /* 0x000fe200078e3cff */
[----:B------:R-:W-:Y:S06]  /*0df0*/  @P1 BRA `(.L_x_4) ;  /* 0xfffffff400481947 */ /* 0x000fec000383ffff */
[----:B------:R-:W-:-:S05]  /*0e00*/  VIADD R15, R15, 0x1 ;  /* 0x000000010f0f7836 */ /* 0x000fca0000000000 */
[----:B------:R-:W-:-:S13]  /*0e10*/  ISETP.NE.AND P0, PT, R15, 0x5, PT ;  /* 0x000000050f00780c */ /* 0x000fda0003f05270 */
[----:B------:R-:W-:Y:S05]  /*0e20*/  @P0 BRA `(.L_x_5) ;  /* 0xfffffff400280947 */ /* 0x000fea000383ffff */
[----:B------:R-:W0:Y:S01]  /*0e30*/  LDC.64 R10, c[0x0][0x388] ;  /* 0x0000e200ff0a7b82 */ /* 0x000e220000000a00 */
[----:B------:R-:W-:Y:S01]  /*0e40*/  VIADD R14, R14, 0x1 ;  /* 0x000000010e0e7836 */ /* 0x000fe20000000000 */
[----:B------:R-:W-:-:S04]  /*0e50*/  LOP3.LUT R15, R12, 0x3, RZ, 0xc0, !PT ;  /* 0x000000030c0f7812 */ /* 0x000fc800078ec0ff */
[----:B------:R-:W-:Y:S01]  /*0e60*/  ISETP.GE.U32.AND P0, PT, R14, R15, PT ;  /* 0x0000000f0e00720c */ /* 0x000fe20003f06070 */
[----:B0-----:R-:W-:-:S05]  /*0e70*/  IMAD.WIDE.U32 R10, R0, 0x30, R10 ;  /* 0x00000030000a7825 */ /* 0x001fca00078e000a */
[----:B------:R0:W-:Y:S04]  /*0e80*/  STG.E desc[UR6][R10.64+0x4], R7 ;  /* 0x000004070a007986 */ /* 0x0001e8000c101906 */
[----:B------:R0:W-:Y:S04]  /*0e90*/  STG.E.64 desc[UR6][R10.64+0x8], R4 ;  /* 0x000008040a007986 */ /* 0x0001e8000c101b06 */
[----:B------:R0:W-:Y:S01]  /*0ea0*/  STG.E.64 desc[UR6][R10.64+0x10], R2 ;  /* 0x000010020a007986 */ /* 0x0001e2000c101b06 */
[----:B------:R-:W-:Y:S05]  /*0eb0*/  @!P0 BRA `(.L_x_6) ;  /* 0xfffffff000f48947 */ /* 0x000fea000383ffff */
.L_x_3:
[----:B------:R-:W-:Y:S05]  /*0ec0*/  BSYNC.RECONVERGENT B1 ;  /* 0x0000000000017941 */ /* 0x000fea0003800200 */
.L_x_2:
[----:B------:R-:W-:Y:S01]  /*0ed0*/  ISETP.GT.U32.AND P0, PT, R12, 0x3, PT ;  /* 0x000000030c00780c */ /* 0x000fe20003f04070 */
[----:B------:R-:W-:Y:S01]  /*0ee0*/  VIADD R6, R6, 0x1 ;  /* 0x0000000106067836 */ /* 0x000fe20000000000 */
[--C-:B------:R-:W-:Y:S02]  /*0ef0*/  SHF.R.U64 R12, R12, 0x2, R13.reuse ;  /* 0x000000020c0c7819 */ /* 0x100fe4000000120d */
[----:B------:R-:W-:Y:S02]  /*0f00*/  ISETP.GT.U32.AND.EX P0, PT, R13, RZ, PT, P0 ;  /* 0x000000ff0d00720c */ /* 0x000fe40003f04100 */
[----:B------:R-:W-:-:S11]  /*0f10*/  SHF.R.U32.HI R13, RZ, 0x2, R13 ;  /* 0x00000002ff0d7819 */ /* 0x000fd6000001160d */
[----:B------:R-:W-:Y:S05]  /*0f20*/  @P0 BRA `(.L_x_7) ;  /* 0xfffffff000b80947 */ /* 0x000fea000383ffff */
.L_x_1:
[----:B------:R-:W-:Y:S05]  /*0f30*/  BSYNC.RECONVERGENT B0 ;  /* 0x0000000000007941 */ /* 0x000fea0003800200 */
.L_x_0:
[----:B0-----:R-:W0:Y:S01]  /*0f40*/  LDC.64 R8, c[0x0][0x388] ;  /* 0x0000e200ff087b82 */ /* 0x001e220000000a00 */
[----:B------:R-:W-:Y:S01]  /*0f50*/  IMAD.MOV.U32 R6, RZ, RZ, -0x8d47de3 ;  /* 0xf72b821dff067424 */ /* 0x000fe200078e00ff */
[----:B------:R-:W-:Y:S01]  /*0f60*/  UMOV UR4, URZ ;  /* 0x000000ff00047c82 */ /* 0x000fe20008000000 */
[----:B------:R-:W-:Y:S02]  /*0f70*/  IMAD.MOV.U32 R10, RZ, RZ, RZ ;  /* 0x000000ffff0a7224 */ /* 0x000fe400078e00ff */
[----:B0-----:R-:W-:-:S05]  /*0f80*/  IMAD.WIDE.U32 R8, R0, 0x30, R8 ;  /* 0x0000003000087825 */ /* 0x001fca00078e0008 */
[----:B------:R0:W-:Y:S04]  /*0f90*/  STG.E.64 desc[UR6][R8.64+0x18], RZ ;  /* 0x000018ff08007986 */ /* 0x0001e8000c101b06 */
[----:B------:R0:W-:Y:S04]  /*0fa0*/  STG.E desc[UR6][R8.64+0x20], RZ ;  /* 0x000020ff08007986 */ /* 0x0001e8000c101906 */
[----:B------:R0:W-:Y:S02]  /*0fb0*/  STG.E.64 desc[UR6][R8.64+0x28], RZ ;  /* 0x000028ff08007986 */ /* 0x0001e4000c101b06 */
.L_x_8:
[----:B------:R-:W-:Y:S01]  /*0fc0*/  SHF.R.U32.HI R12, RZ, 0x2, R7 ;  /* 0x00000002ff0c7819 */ /* 0x000fe20000011607 */
[----:B------:R-:W-:Y:S01]  /*0fd0*/  UIADD3 UR4, UPT, UPT, UR4, 0x4, URZ ;  /* 0x0000000404047890 */ /* 0x000fe2000fffe0ff */
[----:B------:R-:W-:Y:S02]  /*0fe0*/  SHF.R.U32.HI R13, RZ, 0x2, R4 ;  /* 0x00000002ff0d7819 */ /* 0x000fe40000011604 */
[----:B------:R-:W-:Y:S01]  /*0ff0*/  LOP3.LUT R12, R12, R7, RZ, 0x3c, !PT ;  /* 0x000000070c0c7212 */ /* 0x000fe200078e3cff */
[----:B------:R-:W-:Y:S01]  /*1000*/  IMAD.SHL.U32 R7, R3, 0x10, RZ ;  /* 0x0000001003077824 */ /* 0x000fe200078e00ff */
[----:B------:R-:W-:Y:S01]  /*1010*/  LOP3.LUT R13, R13, R4, RZ, 0x3c, !PT ;  /* 0x000000040d0d7212 */ /* 0x000fe200078e3cff */
[----:B------:R-:W-:Y:S02]  /*1020*/  UISETP.NE.AND UP0, UPT, UR4, 0x1000, UPT ;  /* 0x000010000400788c */ /* 0x000fe4000bf05270 */
[----:B------:R-:W-:-:S05]  /*1030*/  IMAD.SHL.U32 R11, R12, 0x2, RZ ;  /* 0x000000020c0b7824 */ /* 0x000fca00078e00ff */
[----:B------:R-:W-:Y:S01]  /*1040*/  LOP3.LUT R12, R12, R11, R7, 0x96, !PT ;  /* 0x0000000b0c0c7212 */ /* 0x000fe200078e9607 */
[----:B------:R-:W-:-:S03]  /*1050*/  IMAD.SHL.U32 R7, R13, 0x2, RZ ;  /* 0x000000020d077824 */ /* 0x000fc600078e00ff */
[----:B------:R-:W-:Y:S02]  /*1060*/  LOP3.LUT R11, R12, R3, RZ, 0x3c, !PT ;  /* 0x000000030c0b7212 */ /* 0x000fe400078e3cff */
[----:B------:R-:W-:-:S03]  /*1070*/  SHF.R.U32.HI R12, RZ, 0x2, R5 ;  /* 0x00000002ff0c7819 */ /* 0x000fc60000011605 */
[----:B------:R-:W-:Y:S01]  /*1080*/  IMAD.SHL.U32 R4, R11, 0x10, RZ ;  /* 0x000000100b047824 */ /* 0x000fe200078e00ff */
[----:B------:R-:W-:-:S04]  /*1090*/  LOP3.LUT R12, R12, R5, RZ, 0x3c, !PT ;  /* 0x000000050c0c7212 */ /* 0x000fc800078e3cff */
[----:B------:R-:W-:Y:S02]  /*10a0*/  LOP3.LUT R4, R13, R7, R4, 0x96, !PT ;  /* 0x000000070d047212 */ /* 0x000fe400078e9604 */
[----:B------:R-:W-:Y:S02]  /*10b0*/  SHF.R.U32.HI R13, RZ, 0x2, R2 ;  /* 0x00000002ff0d7819 */ /* 0x000fe40000011602 */
[----:B------:R-:W-:Y:S01]  /*10c0*/  LOP3.LUT R5, R4, R11, RZ, 0x3c, !PT ;  /* 0x0000000b04057212 */ /* 0x000fe200078e3cff */
[----:B------:R-:W-:Y:S01]  /*10d0*/  IMAD.SHL.U32 R4, R12, 0x2, RZ ;  /* 0x000000020c047824 */ /* 0x000fe200078e00ff */
[----:B------:R-:W-:Y:S02]  /*10e0*/  LOP3.LUT R2, R13, R2, RZ, 0x3c, !PT ;  /* 0x000000020d027212 */ /* 0x000fe400078e3cff */
[----:B------:R-:W-:Y:S01]  /*10f0*/  SHF.R.U32.HI R14, RZ, 0x2, R5 ;  /* 0x00000002ff0e7819 */ /* 0x000fe20000011605 */
[----:B------:R-:W-:-:S03]  /*1100*/  IMAD.SHL.U32 R7, R5, 0x10, RZ ;  /* 0x0000001005077824 */ /* 0x000fc600078e00ff */
[-C--:B------:R-:W-:Y:S02]  /*1110*/  LOP3.LUT R14, R14, R5.reuse, RZ, 0x3c, !PT ;  /* 0x000000050e0e7212 */ /* 0x080fe400078e3cff */
[----:B------:R-:W-:Y:S02]  /*1120*/  LOP3.LUT R4, R12, R4, R7, 0x96, !PT ;  /* 0x000000040c047212 */ /* 0x000fe400078e9607 */
[----:B------:R-:W-:Y:S02]  /*1130*/  SHF.R.U32.HI R12, RZ, 0x2, R3 ;  /* 0x00000002ff0c7819 */ /* 0x000fe40000011603 */
[----:B------:R-:W-:Y:S01]  /*1140*/  LOP3.LUT R13, R4, R5, RZ, 0x3c, !PT ;  /* 0x00000005040d7212 */ /* 0x000fe200078e3cff */
[----:B------:R-:W-:Y:S01]  /*1150*/  IMAD.SHL.U32 R4, R2, 0x2, RZ ;  /* 0x0000000202047824 */ /* 0x000fe200078e00ff */
[----:B------:R-:W-:Y:S02]  /*1160*/  LOP3.LUT R12, R12, R3, RZ, 0x3c, !PT ;  /* 0x000000030c0c7212 */ /* 0x000fe400078e3cff */
[----:B------:R-:W-:Y:S01]  /*1170*/  SHF.R.U32.HI R16, RZ, 0x2, R13 ;  /* 0x00000002ff107819 */ /* 0x000fe2000001160d */
[----:B------:R-:W-:-:S05]  /*1180*/  IMAD.SHL.U32 R7, R13, 0x10, RZ ;  /* 0x000000100d077824 */ /* 0x000fca00078e00ff */
[----:B------:R-:W-:Y:S01]  /*1190*/  LOP3.LUT R4, R2, R4, R7, 0x96, !PT ;  /* 0x0000000402047212 */ /* 0x000fe200078e9607 */
[----:B------:R-:W-:-:S03]  /*11a0*/  IMAD.SHL.U32 R2, R12, 0x2, RZ ;  /* 0x000000020c027824 */ /* 0x000fc600078e00ff */
[----:B------:R-:W-:Y:S02]  /*11b0*/  LOP3.LUT R7, R4, R13, RZ, 0x3c, !PT ;  /* 0x0000000d04077212 */ /* 0x000fe400078e3cff */
[----:B------:R-:W-:-:S03]  /*11c0*/  SHF.R.U32.HI R4, RZ, 0x2, R11 ;  /* 0x00000002ff047819 */ /* 0x000fc6000001160b */
[----:B------:R-:W-:-:S05]  /*11d0*/  IMAD.SHL.U32 R3, R7, 0x10, RZ ;  /* 0x0000001007037824 */ /* 0x000fca00078e00ff */
[----:B------:R-:W-:Y:S02]  /*11e0*/  LOP3.LUT R2, R12, R2, R3, 0x96, !PT ;  /* 0x000000020c027212 */ /* 0x000fe400078e9603 */
[----:B------:R-:W-:Y:S02]  /*11f0*/  LOP3.LUT R12, R4, R11, RZ, 0x3c, !PT ;  /* 0x0000000b040c7212 */ /* 0x000fe400078e3cff */
[----:B------:R-:W-:Y:S02]  /*1200*/  LOP3.LUT R4, R2, R7, RZ, 0x3c, !PT ;  /* 0x0000000702047212 */ /* 0x000fe400078e3cff */
[----:B------:R-:W-:Y:S01]  /*1210*/  IADD3 R3, PT, PT, R6, 0x587c5, R5 ;  /* 0x000587c506037810 */ /* 0x000fe20007ffe005 */
[----:B------:R-:W-:Y:S02]  /*1220*/  IMAD.SHL.U32 R2, R12, 0x2, RZ ;  /* 0x000000020c027824 */ /* 0x000fe400078e00ff */
[----:B------:R-:W-:-:S05]  /*1230*/  IMAD.SHL.U32 R15, R4, 0x10, RZ ;  /* 0x00000010040f7824 */ /* 0x000fca00078e00ff */
[----:B------:R-:W-:Y:S01]  /*1240*/  LOP3.LUT R15, R12, R2, R15, 0x96, !PT ;  /* 0x000000020c0f7212 */ /* 0x000fe200078e960f */
[----:B------:R-:W-:Y:S01]  /*1250*/  IMAD.IADD R2, R11, 0x1, R6 ;  /* 0x000000010b027824 */ /* 0x000fe200078e0206 */
[----:B------:R-:W-:Y:S01]  /*1260*/  I2FP.F32.U32 R12, R3 ;  /* 0x00000003000c7245 */ /* 0x000fe20000201000 */
[----:B------:R-:W-:Y:S01]  /*1270*/  IMAD.MOV.U32 R11, RZ, RZ, 0x2f800000 ;  /* 0x2f800000ff0b7424 */ /* 0x000fe200078e00ff */
[----:B------:R-:W-:Y:S01]  /*1280*/  LOP3.LUT R5, R15, R4, RZ, 0x3c, !PT ;  /* 0x000000040f057212 */ /* 0x000fe200078e3cff */
[----:B------:R-:W-:Y:S01]  /*1290*/  IMAD.SHL.U32 R15, R14, 0x2, RZ ;  /* 0x000000020e0f7824 */ /* 0x000fe200078e00ff */
[----:B------:R-:W-:Y:S01]  /*12a0*/  I2FP.F32.U32 R2, R2 ;  /* 0x0000000200027245 */ /* 0x000fe20000201000 */
[----:B------:R-:W-:Y:S02]  /*12b0*/  FFMA R12, R12, R11, 1.1641532182693481445e-10 ;  /* 0x2f0000000c0c7423 */ /* 0x000fe4000000000b */
[----:B------:R-:W-:Y:S02]  /*12c0*/  IMAD.SHL.U32 R3, R5, 0x10, RZ ;  /* 0x0000001005037824 */ /* 0x000fe400078e00ff */
[----:B------:R-:W-:-:S03]  /*12d0*/  FMUL R12, R12, R12 ;  /* 0x0000000c0c0c7220 */ /* 0x000fc60000400000 */
[----:B------:R-:W-:Y:S01]  /*12e0*/  LOP3.LUT R14, R14, R15, R3, 0x96, !PT ;  /* 0x0000000f0e0e7212 */ /* 0x000fe200078e9603 */
[----:B------:R-:W-:Y:S01]  /*12f0*/  FFMA R3, R2, R11, 1.1641532182693481445e-10 ;  /* 0x2f00000002037423 */ /* 0x000fe2000000000b */
[----:B------:R-:W-:Y:S02]  /*1300*/  LOP3.LUT R15, R16, R13, RZ, 0x3c, !PT ;  /* 0x0000000d100f7212 */ /* 0x000fe400078e3cff */
[----:B------:R-:W-:Y:S01]  /*1310*/  LOP3.LUT R2, R14, R5, RZ, 0x3c, !PT ;  /* 0x000000050e027212 */ /* 0x000fe200078e3cff */
[----:B------:R-:W-:Y:S01]  /*1320*/  FFMA R12, R3, R3, R12 ;  /* 0x00000003030c7223 */ /* 0x000fe2000000000c */
[C---:B------:R-:W-:Y:S01]  /*1330*/  IADD3 R14, PT, PT, R6.reuse, 0x10974f, R7 ;  /* 0x0010974f060e7810 */ /* 0x040fe20007ffe007 */
[----:B------:R-:W-:Y:S01]  /*1340*/  IMAD.SHL.U32 R17, R15, 0x2, RZ ;  /* 0x000000020f117824 */ /* 0x000fe200078e00ff */
[----:B------:R-:W-:Y:S01]  /*1350*/  IADD3 R13, PT, PT, R6, 0xb0f8a, R13 ;  /* 0x000b0f8a060d7810 */ /* 0x000fe20007ffe00d */
[----:B------:R-:W-:Y:S01]  /*1360*/  IMAD.SHL.U32 R18, R2, 0x10, RZ ;  /* 0x0000001002127824 */ /* 0x000fe200078e00ff */
[----:B------:R-:W-:-:S02]  /*1370*/  I2FP.F32.U32 R16, R14 ;  /* 0x0000000e00107245 */ /* 0x000fc40000201000 */
[----:B------:R-:W-:Y:S02]  /*1380*/  I2FP.F32.U32 R14, R13 ;  /* 0x0000000d000e7245 */ /* 0x000fe40000201000 */
[----:B------:R-:W-:Y:S01]  /*1390*/  IADD3 R13, PT, PT, R6, 0x1ba6d9, R5 ;  /* 0x001ba6d9060d7810 */ /* 0x000fe20007ffe005 */
[-C--:B------:R-:W-:Y:S01]  /*13a0*/  FFMA R16, R16, R11.reuse, 1.1641532182693481445e-10 ;  /* 0x2f00000010107423 */ /* 0x080fe2000000000b */
[----:B------:R-:W-:Y:S01]  /*13b0*/  IADD3 R3, PT, PT, R6, 0x161f14, R4 ;  /* 0x00161f1406037810 */ /* 0x000fe20007ffe004 */
[----:B------:R-:W-:Y:S01]  /*13c0*/  FFMA R14, R14, R11, 1.1641532182693481445e-10 ;  /* 0x2f0000000e0e7423 */ /* 0x000fe2000000000b */
[----:B------:R-:W-:Y:S02]  /*13d0*/  LOP3.LUT R17, R15, R17, R18, 0x96, !PT ;  /* 0x000000110f117212 */ /* 0x000fe400078e9612 */
[----:B------:R-:W-:Y:S01]  /*13e0*/  I2FP.F32.U32 R18, R13 ;  /* 0x0000000d00127245 */ /* 0x000fe20000201000 */
[----:B------:R-:W-:Y:S01]  /*13f0*/  FMUL R13, R16, R16 ;  /* 0x00000010100d7220 */ /* 0x000fe20000400000 */
[----:B------:R-:W-:-:S02]  /*1400*/  I2FP.F32.U32 R16, R3 ;  /* 0x0000000300107245 */ /* 0x000fc40000201000 */
[----:B------:R-:W-:Y:S01]  /*1410*/  LOP3.LUT R3, R17, R2, RZ, 0x3c, !PT ;  /* 0x0000000211037212 */ /* 0x000fe200078e3cff */
[----:B------:R-:W-:Y:S01]  /*1420*/  FFMA R13, R14, R14, R13 ;  /* 0x0000000e0e0d7223 */ /* 0x000fe2000000000d */
[----:B------:R-:W-:Y:S01]  /*1430*/  FSETP.GTU.AND P0, PT, R12, 1, PT ;  /* 0x3f8000000c00780b */ /* 0x000fe20003f0c000 */
[-C--:B------:R-:W-:Y:S01]  /*1440*/  FFMA R18, R18, R11.reuse, 1.1641532182693481445e-10 ;  /* 0x2f00000012127423 */ /* 0x080fe2000000000b */
[----:B------:R-:W-:Y:S01]  /*1450*/  IADD3 R14, PT, PT, R6, 0x26b663, R3 ;  /* 0x0026b663060e7810 */ /* 0x000fe20007ffe003 */
[-C--:B------:R-:W-:Y:S01]  /*1460*/  FFMA R16, R16, R11.reuse, 1.1641532182693481445e-10 ;  /* 0x2f00000010107423 */ /* 0x080fe2000000000b */
[----:B------:R-:W-:Y:S01]  /*1470*/  IADD3 R12, PT, PT, R6, 0x212e9e, R2 ;  /* 0x00212e9e060c7810 */ /* 0x000fe20007ffe002 */
[----:B------:R-:W-:Y:S01]  /*1480*/  FMUL R15, R18, R18 ;  /* 0x00000012120f7220 */ /* 0x000fe20000400000 */
[----:B------:R-:W-:Y:S01]  /*1490*/  I2FP.F32.U32 R14, R14 ;  /* 0x0000000e000e7245 */ /* 0x000fe20000201000 */
[----:B------:R-:W-:Y:S01]  /*14a0*/  VIADD R6, R6, 0x2c3e28 ;  /* 0x002c3e2806067836 */ /* 0x000fe20000000000 */
[----:B------:R-:W-:Y:S01]  /*14b0*/  I2FP.F32.U32 R12, R12 ;  /* 0x0000000c000c7245 */ /* 0x000fe20000201000 */
[----:B------:R-:W-:Y:S01]  /*14c0*/  FFMA R15, R16, R16, R15 ;  /* 0x00000010100f7223 */ /* 0x000fe2000000000f */
[----:B------:R-:W-:Y:S01]  /*14d0*/  FSETP.GTU.AND P1, PT, R13, 1, PT ;  /* 0x3f8000000d00780b */ /* 0x000fe20003f2c000 */
[----:B------:R-:W-:Y:S01]  /*14e0*/  FFMA R14, R14, R11, 1.1641532182693481445e-10 ;  /* 0x2f0000000e0e7423 */ /* 0x000fe2000000000b */
[----:B------:R-:W-:-:S02]  /*14f0*/  VIADD R13, R10, 0x1 ;  /* 0x000000010a0d7836 */ /* 0x000fc40000000000 */
[----:B------:R-:W-:Y:S01]  /*1500*/  FFMA R12, R12, R11, 1.1641532182693481445e-10 ;  /* 0x2f0000000c0c7423 */ /* 0x000fe2000000000b */
[----:B------:R-:W-:Y:S02]  /*1510*/  @P0 IMAD.MOV R13, RZ, RZ, R10 ;  /* 0x000000ffff0d0224 */ /* 0x000fe400078e020a */
[----:B------:R-:W-:Y:S01]  /*1520*/  FMUL R11, R14, R14 ;  /* 0x0000000e0e0b7220 */ /* 0x000fe20000400000 */
[----:B------:R-:W-:Y:S01]  /*1530*/  FSETP.GTU.AND P0, PT, R15, 1, PT ;  /* 0x3f8000000f00780b */ /* 0x000fe20003f0c000 */
[----:B------:R-:W-:Y:S02]  /*1540*/  VIADD R10, R13, 0x1 ;  /* 0x000000010d0a7836 */ /* 0x000fe40000000000 */
[----:B------:R-:W-:Y:S02]  /*1550*/  FFMA R11, R12, R12, R11 ;  /* 0x0000000c0c0b7223 */ /* 0x000fe4000000000b */
[----:B------:R-:W-:-:S03]  /*1560*/  @P1 IMAD.MOV R10, RZ, RZ, R13 ;  /* 0x000000ffff0a1224 */ /* 0x000fc600078e020d */
[----:B------:R-:W-:Y:S01]  /*1570*/  FSETP.GTU.AND P1, PT, R11, 1, PT ;  /* 0x3f8000000b00780b */ /* 0x000fe20003f2c000 */
[----:B------:R-:W-:-:S04]  /*1580*/  VIADD R11, R10, 0x1 ;  /* 0x000000010a0b7836 */ /* 0x000fc80000000000 */
[----:B------:R-:W-:-:S04]  /*1590*/  @P0 IMAD.MOV R11, RZ, RZ, R10 ;  /* 0x000000ffff0b0224 */ /* 0x000fc800078e020a */
[----:B------:R-:W-:-:S04]  /*15a0*/  VIADD R10, R11, 0x1 ;  /* 0x000000010b0a7836 */ /* 0x000fc80000000000 */
[----:B------:R-:W-:Y:S01]  /*15b0*/  @P1 IMAD.MOV R10, RZ, RZ, R11 ;  /* 0x000000ffff0a1224 */ /* 0x000fe200078e020b */
[----:B------:R-:W-:Y:S06]  /*15c0*/  BRA.U UP0, `(.L_x_8) ;  /* 0xfffffff9007c7547 */ /* 0x000fec000b83ffff */
[----:B------:R-:W1:Y:S01]  /*15d0*/  LDCU.64 UR4, c[0x0][0x380] ;  /* 0x00007000ff0477ac */ /* 0x000e620008000a00 */
[----:B------:R-:W-:Y:S01]  /*15e0*/  I2FP.F32.U32 R6, R10 ;  /* 0x0000000a00067245 */ /* 0x000fe20000201000 */
[----:B------:R-:W-:Y:S04]  /*15f0*/  STG.E.64 desc[UR6][R8.64+0x8], R4 ;  /* 0x0000080408007986 */ /* 0x000fe8000c101b06 */
[----:B------:R-:W-:Y:S01]  /*1600*/  FMUL R12, R6, 4 ;  /* 0x40800000060c7820 */ /* 0x000fe20000400000 */
[----:B------:R-:W-:Y:S01]  /*1610*/  IMAD.MOV.U32 R6, RZ, RZ, -0x57e165a8 ;  /* 0xa81e9a58ff067424 */ /* 0x000fe200078e00ff */
[----:B------:R-:W-:Y:S02]  /*1620*/  STG.E.64 desc[UR6][R8.64+0x10], R2 ;  /* 0x0000100208007986 */ /* 0x000fe4000c101b06 */
[----:B------:R-:W-:-:S02]  /*1630*/  FMUL R13, R12, 0.000244140625 ;  /* 0x398000000c0d7820 */ /* 0x000fc40000400000 */
[----:B------:R-:W-:Y:S01]  /*1640*/  STG.E.64 desc[UR6][R8.64], R6 ;  /* 0x0000000608007986 */ /* 0x000fe2000c101b06 */
[----:B-1----:R-:W-:-:S04]  /*1650*/  LEA R10, P0, R0, UR4, 0x2 ;  /* 0x00000004000a7c11 */ /* 0x002fc8000f8010ff */
[----:B------:R-:W-:-:S05]  /*1660*/  LEA.HI.X R11, R0, UR5, RZ, 0x2, P0 ;  /* 0x00000005000b7c11 */ /* 0x000fca00080f14ff */
[----:B------:R-:W-:Y:S01]  /*1670*/  STG.E desc[UR6][R10.64], R13 ;  /* 0x0000000d0a007986 */ /* 0x000fe2000c101906 */
[----:B------:R-:W-:Y:S05]  /*1680*/  EXIT ;  /* 0x000000000000794d */ /* 0x000fea0003800000 */
.L_x_9:
[----:B------:R-:W-:-:S00]  /*1690*/  BRA `(.L_x_9) ;  /* 0xfffffffc00fc7947 */ /* 0x000fc0000383ffff */
[----:B------:R-:W-:-:S00]  /*16a0*/  NOP ;  /* 0x0000000000007918 */ /* 0x000fc00000000000 */
        /* <DEDUP_REMOVED lines=13> */
.L_x_10:


//--------------------- .nv.global.init           --------------------------
	.section	.nv.global.init,"aw",@progbits
	.align	4
.nv.global.init:
	.type		mrg32k3aM1SubSeq,@object
	.size		mrg32k3aM1SubSeq,(mrg32k3aM2SubSeq - mrg32k3aM1SubSeq)
mrg32k3aM1SubSeq:
        /*0000*/ 	.byte	0x0b, 0xcc, 0xee, 0x04, 0x73, 0x29, 0x8b, 0x6f, 0xf6, 0x53, 0x03, 0xf6, 0x23, 0xf6, 0xea, 0xda
        /* <DEDUP_REMOVED lines=125> */
	.type		mrg32k3aM2SubSeq,@object
	.size		mrg32k3aM2SubSeq,(mrg32k3aM1 - mrg32k3aM2SubSeq)
mrg32k3aM2SubSeq:
        /* <DEDUP_REMOVED lines=126> */
	.type		mrg32k3aM1,@object
	.size		mrg32k3aM1,(mrg32k3aM1Seq - mrg32k3aM1)
mrg32k3aM1:
        /* <DEDUP_REMOVED lines=144> */
	.type		mrg32k3aM1Seq,@object
	.size		mrg32k3aM1Seq,(mrg32k3aM2 - mrg32k3aM1Seq)
mrg32k3aM1Seq:
        /* <DEDUP_REMOVED lines=144> */
	.type		mrg32k3aM2,@object
	.size		mrg32k3aM2,(mrg32k3aM2Seq - mrg32k3aM2)
mrg32k3aM2:
        /* <DEDUP_REMOVED lines=144> */
	.type		mrg32k3aM2Seq,@object
	.size		mrg32k3aM2Seq,(precalc_xorwow_matrix - mrg32k3aM2Seq)
mrg32k3aM2Seq:
        /* <DEDUP_REMOVED lines=144> */
	.type		precalc_xorwow_matrix,@object
	.size		precalc_xorwow_matrix,(precalc_xorwow_offset_matrix - precalc_xorwow_matrix)
precalc_xorwow_matrix:
        /* <DEDUP_REMOVED lines=6400> */
	.type		precalc_xorwow_offset_matrix,@object
	.size		precalc_xorwow_offset_matrix,(.L_1 - precalc_xorwow_offset_matrix)
precalc_xorwow_offset_matrix:
        /* <DEDUP_REMOVED lines=6400> */
.L_1:


//--------------------- .nv.shared.reserved.0     --------------------------
	.section	.nv.shared.reserved.0,"aw",@nobits
	.weak		__nv_reservedSMEM_offset_0_alias
	.size		__nv_reservedSMEM_offset_0_alias, 0, 64
	.other		__nv_reservedSMEM_offset_0_alias,@"STO_CUDA_RESERVED_SHARED STV_DEFAULT"
__nv_reservedSMEM_offset_0_alias:
	.zero		0
	.zero		64


//--------------------- .nv.constant0._Z15gpu_monte_carloPfP17curandStateXORWOW --------------------------
	.section	.nv.constant0._Z15gpu_monte_carloPfP17curandStateXORWOW,"a",@progbits
	.sectionflags	@""
	.align	4
.nv.constant0._Z15gpu_monte_carloPfP17curandStateXORWOW:
	.zero		912


//--------------------- SYMBOLS --------------------------

	.type		.nv.reservedSmem.offset0,@object
	.size		.nv.reservedSmem.offset0,0x4
